	.headerflags	@"EF_CUDA_TEXMODE_UNIFIED EF_CUDA_64BIT_ADDRESS EF_CUDA_ACCELERATORS EF_CUDA_SM90 EF_CUDA_VIRTUAL_SM(EF_CUDA_SM90)"
	.elftype	@"ET_EXEC"


//--------------------- .nv.info                  --------------------------
	.section	.nv.info,"",@"SHT_CUDA_INFO"
	.align	4


	//----- nvinfo : EIATTR_REGCOUNT
	.align		4
        /*0000*/ 	.byte	0x04, 0x2f
        /*0002*/ 	.short	(.L_3 - .L_2)
	.align		4
.L_2:
        /*0004*/ 	.word	index@(triton_poi_fused_cat_relu_9)
        /*0008*/ 	.word	0x000000a2


	//----- nvinfo : EIATTR_MIN_STACK_SIZE
	.align		4
.L_3:
        /*000c*/ 	.byte	0x04, 0x12
        /*000e*/ 	.short	(.L_5 - .L_4)
	.align		4
.L_4:
        /*0010*/ 	.word	index@(triton_poi_fused_cat_relu_9)
        /*0014*/ 	.word	0x00000000


	//----- nvinfo : EIATTR_FRAME_SIZE
	.align		4
.L_5:
        /*0018*/ 	.byte	0x04, 0x11
        /*001a*/ 	.short	(.L_7 - .L_6)
	.align		4
.L_6:
        /*001c*/ 	.word	index@(triton_poi_fused_cat_relu_9)
        /*0020*/ 	.word	0x00000000


	//----- nvinfo : EIATTR_MIN_STACK_SIZE
	.align		4
.L_7:
        /*0024*/ 	.byte	0x04, 0x12
        /*0026*/ 	.short	(.L_9 - .L_8)
	.align		4
.L_8:
        /*0028*/ 	.word	index@(triton_poi_fused_cat_relu_9)
        /*002c*/ 	.word	0x00000000
.L_9:


//--------------------- .nv.info.triton_poi_fused_cat_relu_9 --------------------------
	.section	.nv.info.triton_poi_fused_cat_relu_9,"",@"SHT_CUDA_INFO"
	.sectionflags	@""
	.align	4


	//----- nvinfo : EIATTR_CUDA_API_VERSION
	.align		4
        /*0000*/ 	.byte	0x04, 0x37
        /*0002*/ 	.short	(.L_11 - .L_10)
.L_10:
        /*0004*/ 	.word	0x0000007c


	//----- nvinfo : EIATTR_KPARAM_INFO
	.align		4
.L_11:
        /*0008*/ 	.byte	0x04, 0x17
        /*000a*/ 	.short	(.L_13 - .L_12)
.L_12:
        /*000c*/ 	.word	0x00000000
        /*0010*/ 	.short	0x0010
        /*0012*/ 	.short	0x007c
        /*0014*/ 	.byte	0x00, 0xf0, 0x11, 0x00


	//----- nvinfo : EIATTR_KPARAM_INFO
	.align		4
.L_13:
        /*0018*/ 	.byte	0x04, 0x17
        /*001a*/ 	.short	(.L_15 - .L_14)
.L_14:
        /*001c*/ 	.word	0x00000000
        /*0020*/ 	.short	0x000f
        /*0022*/ 	.short	0x0078
        /*0024*/ 	.byte	0x00, 0xf0, 0x11, 0x00


	//----- nvinfo : EIATTR_KPARAM_INFO
	.align		4
.L_15:
        /*0028*/ 	.byte	0x04, 0x17
        /*002a*/ 	.short	(.L_17 - .L_16)
.L_16:
        /*002c*/ 	.word	0x00000000
        /*0030*/ 	.short	0x000e
        /*0032*/ 	.short	0x0070
        /*0034*/ 	.byte	0x00, 0xf4, 0x21, 0x00


	//----- nvinfo : EIATTR_KPARAM_INFO
	.align		4
.L_17:
        /*0038*/ 	.byte	0x04, 0x17
        /*003a*/ 	.short	(.L_19 - .L_18)
.L_18:
        /*003c*/ 	.word	0x00000000
        /*0040*/ 	.short	0x000d
        /*0042*/ 	.short	0x0068
        /*0044*/ 	.byte	0x00, 0xf4, 0x21, 0x00


	//----- nvinfo : EIATTR_KPARAM_INFO
	.align		4
.L_19:
        /*0048*/ 	.byte	0x04, 0x17
        /*004a*/ 	.short	(.L_21 - .L_20)
.L_20:
        /*004c*/ 	.word	0x00000000
        /*0050*/ 	.short	0x000c
        /*0052*/ 	.short	0x0060
        /*0054*/ 	.byte	0x00, 0xf4, 0x21, 0x00


	//----- nvinfo : EIATTR_KPARAM_INFO
	.align		4
.L_21:
        /*0058*/ 	.byte	0x04, 0x17
        /*005a*/ 	.short	(.L_23 - .L_22)
.L_22:
        /*005c*/ 	.word	0x00000000
        /*0060*/ 	.short	0x000b
        /*0062*/ 	.short	0x0058
        /*0064*/ 	.byte	0x00, 0xf4, 0x21, 0x00


	//----- nvinfo : EIATTR_KPARAM_INFO
	.align		4
.L_23:
        /*0068*/ 	.byte	0x04, 0x17
        /*006a*/ 	.short	(.L_25 - .L_24)
.L_24:
        /*006c*/ 	.word	0x00000000
        /*0070*/ 	.short	0x000a
        /*0072*/ 	.short	0x0050
        /*0074*/ 	.byte	0x00, 0xf4, 0x21, 0x00


	//----- nvinfo : EIATTR_KPARAM_INFO
	.align		4
.L_25:
        /*0078*/ 	.byte	0x04, 0x17
        /*007a*/ 	.short	(.L_27 - .L_26)
.L_26:
        /*007c*/ 	.word	0x00000000
        /*0080*/ 	.short	0x0009
        /*0082*/ 	.short	0x0048
        /*0084*/ 	.byte	0x00, 0xf4, 0x21, 0x00


	//----- nvinfo : EIATTR_KPARAM_INFO
	.align		4
.L_27:
        /*0088*/ 	.byte	0x04, 0x17
        /*008a*/ 	.short	(.L_29 - .L_28)
.L_28:
        /*008c*/ 	.word	0x00000000
        /*0090*/ 	.short	0x0008
        /*0092*/ 	.short	0x0040
        /*0094*/ 	.byte	0x00, 0xf4, 0x21, 0x00


	//----- nvinfo : EIATTR_KPARAM_INFO
	.align		4
.L_29:
        /*0098*/ 	.byte	0x04, 0x17
        /*009a*/ 	.short	(.L_31 - .L_30)
.L_30:
        /*009c*/ 	.word	0x00000000
        /*00a0*/ 	.short	0x0007
        /*00a2*/ 	.short	0x0038
        /*00a4*/ 	.byte	0x00, 0xf4, 0x21, 0x00


	//----- nvinfo : EIATTR_KPARAM_INFO
	.align		4
.L_31:
        /*00a8*/ 	.byte	0x04, 0x17
        /*00aa*/ 	.short	(.L_33 - .L_32)
.L_32:
        /*00ac*/ 	.word	0x00000000
        /*00b0*/ 	.short	0x0006
        /*00b2*/ 	.short	0x0030
        /*00b4*/ 	.byte	0x00, 0xf4, 0x21, 0x00


	//----- nvinfo : EIATTR_KPARAM_INFO
	.align		4
.L_33:
        /*00b8*/ 	.byte	0x04, 0x17
        /*00ba*/ 	.short	(.L_35 - .L_34)
.L_34:
        /*00bc*/ 	.word	0x00000000
        /*00c0*/ 	.short	0x0005
        /*00c2*/ 	.short	0x0028
        /*00c4*/ 	.byte	0x00, 0xf4, 0x21, 0x00


	//----- nvinfo : EIATTR_KPARAM_INFO
	.align		4
.L_35:
        /*00c8*/ 	.byte	0x04, 0x17
        /*00ca*/ 	.short	(.L_37 - .L_36)
.L_36:
        /*00cc*/ 	.word	0x00000000
        /*00d0*/ 	.short	0x0004
        /*00d2*/ 	.short	0x0020
        /*00d4*/ 	.byte	0x00, 0xf4, 0x21, 0x00


	//----- nvinfo : EIATTR_KPARAM_INFO
	.align		4
.L_37:
        /*00d8*/ 	.byte	0x04, 0x17
        /*00da*/ 	.short	(.L_39 - .L_38)
.L_38:
        /*00dc*/ 	.word	0x00000000
        /*00e0*/ 	.short	0x0003
        /*00e2*/ 	.short	0x0018
        /*00e4*/ 	.byte	0x00, 0xf4, 0x21, 0x00


	//----- nvinfo : EIATTR_KPARAM_INFO
	.align		4
.L_39:
        /*00e8*/ 	.byte	0x04, 0x17
        /*00ea*/ 	.short	(.L_41 - .L_40)
.L_40:
        /*00ec*/ 	.word	0x00000000
        /*00f0*/ 	.short	0x0002
        /*00f2*/ 	.short	0x0010
        /*00f4*/ 	.byte	0x00, 0xf4, 0x21, 0x00


	//----- nvinfo : EIATTR_KPARAM_INFO
	.align		4
.L_41:
        /*00f8*/ 	.byte	0x04, 0x17
        /*00fa*/ 	.short	(.L_43 - .L_42)
.L_42:
        /*00fc*/ 	.word	0x00000000
        /*0100*/ 	.short	0x0001
        /*0102*/ 	.short	0x0008
        /*0104*/ 	.byte	0x00, 0xf4, 0x21, 0x00


	//----- nvinfo : EIATTR_KPARAM_INFO
	.align		4
.L_43:
        /*0108*/ 	.byte	0x04, 0x17
        /*010a*/ 	.short	(.L_45 - .L_44)
.L_44:
        /*010c*/ 	.word	0x00000000
        /*0110*/ 	.short	0x0000
        /*0112*/ 	.short	0x0000
        /*0114*/ 	.byte	0x00, 0xf4, 0x21, 0x00


	//----- nvinfo : EIATTR_SPARSE_MMA_MASK
	.align		4
.L_45:
        /*0118*/ 	.byte	0x03, 0x50
        /*011a*/ 	.short	0x0000


	//----- nvinfo : EIATTR_MAXREG_COUNT
	.align		4
        /*011c*/ 	.byte	0x03, 0x1b
        /*011e*/ 	.short	0x00ff


	//----- nvinfo : EIATTR_EXIT_INSTR_OFFSETS
	.align		4
        /*0120*/ 	.byte	0x04, 0x1c
        /*0122*/ 	.short	(.L_47 - .L_46)


	//   ....[0]....
.L_46:
        /*0124*/ 	.word	0x00006630


	//   ....[1]....
        /*0128*/ 	.word	0x00006650


	//----- nvinfo : EIATTR_REQNTID
	.align		4
.L_47:
        /*012c*/ 	.byte	0x04, 0x10
        /*012e*/ 	.short	(.L_49 - .L_48)
.L_48:
        /*0130*/ 	.word	0x00000100
        /*0134*/ 	.word	0x00000001
        /*0138*/ 	.word	0x00000001


	//----- nvinfo : EIATTR_CBANK_PARAM_SIZE
	.align		4
.L_49:
        /*013c*/ 	.byte	0x03, 0x19
        /*013e*/ 	.short	0x0080


	//----- nvinfo : EIATTR_PARAM_CBANK
	.align		4
        /*0140*/ 	.byte	0x04, 0x0a
        /*0142*/ 	.short	(.L_51 - .L_50)
	.align		4
.L_50:
        /*0144*/ 	.word	index@(.nv.constant0.triton_poi_fused_cat_relu_9)
        /*0148*/ 	.short	0x0210
        /*014a*/ 	.short	0x0080


	//----- nvinfo : EIATTR_SW_WAR
	.align		4
.L_51:
        /*014c*/ 	.byte	0x04, 0x36
        /*014e*/ 	.short	(.L_53 - .L_52)
.L_52:
        /*0150*/ 	.word	0x00000008
.L_53:


//--------------------- .nv.callgraph             --------------------------
	.section	.nv.callgraph,"",@"SHT_CUDA_CALLGRAPH"
	.align	4
	.sectionentsize	8
	.align		4
        /*0000*/ 	.word	0x00000000
	.align		4
        /*0004*/ 	.word	0xffffffff
	.align		4
        /*0008*/ 	.word	0x00000000
	.align		4
        /*000c*/ 	.word	0xfffffffe
	.align		4
        /*0010*/ 	.word	0x00000000
	.align		4
        /*0014*/ 	.word	0xfffffffd
	.align		4
        /*0018*/ 	.word	0x00000000
	.align		4
        /*001c*/ 	.word	0xfffffffc


//--------------------- .nv.constant4             --------------------------
	.section	.nv.constant4,"a",@progbits
	.align	8
	.align		8
.nv.constant4:
        /*0000*/ 	.dword	_$_str
	.align		8
        /*0008*/ 	.dword	_$_str_$_2


//--------------------- .text.triton_poi_fused_cat_relu_9 --------------------------
	.section	.text.triton_poi_fused_cat_relu_9,"ax",@progbits
	.align	128
        .global         triton_poi_fused_cat_relu_9
        .type           triton_poi_fused_cat_relu_9,@function
        .size           triton_poi_fused_cat_relu_9,(.L_x_1 - triton_poi_fused_cat_relu_9)
        .other          triton_poi_fused_cat_relu_9,@"STO_CUDA_ENTRY STV_DEFAULT"
triton_poi_fused_cat_relu_9:
.text.triton_poi_fused_cat_relu_9:
[----:B------:R-:W0:Y:S01]  /*0000*/  LDC R1, c[0x0][0x28] ;  /* 0x00000a00ff017b82 */ /* 0x000e220000000800 */
[----:B------:R-:W1:Y:S07]  /*0010*/  S2R R2, SR_TID.X ;  /* 0x0000000000027919 */ /* 0x000e6e0000002100 */
[----:B------:R-:W2:Y:S01]  /*0020*/  LDC.64 R4, c[0x0][0x248] ;  /* 0x00009200ff047b82 */ /* 0x000ea20000000a00 */
[----:B------:R-:W-:Y:S02]  /*0030*/  CS2R R14, SRZ ;  /* 0x00000000000e7805 */ /* 0x000fe4000001ff00 */
[----:B------:R-:W-:Y:S01]  /*0040*/  CS2R R16, SRZ ;  /* 0x0000000000107805 */ /* 0x000fe2000001ff00 */
[----:B------:R-:W3:Y:S01]  /*0050*/  S2R R3, SR_CTAID.Y ;  /* 0x0000000000037919 */ /* 0x000ee20000002600 */
[----:B------:R-:W-:Y:S01]  /*0060*/  ULDC.64 UR4, c[0x0][0x208] ;  /* 0x0000820000047ab9 */ /* 0x000fe20000000a00 */
[----:B------:R-:W4:Y:S02]  /*0070*/  S2R R7, SR_CTAID.X ;  /* 0x0000000000077919 */ /* 0x000f240000002500 */
[----:B------:R-:W5:Y:S01]  /*0080*/  LDC.64 R36, c[0x0][0x258] ;  /* 0x00009600ff247b82 */ /* 0x000f620000000a00 */
[----:B-1----:R-:W-:Y:S01]  /*0090*/  IMAD.SHL.U32 R0, R2, 0x4, RZ ;  /* 0x0000000402007824 */ /* 0x002fe200078e00ff */
[----:B------:R-:W-:-:S04]  /*00a0*/  SHF.R.U32.HI R28, RZ, 0x2, R2 ;  /* 0x00000002ff1c7819 */ /* 0x000fc80000011602 */
[----:B------:R-:W-:Y:S02]  /*00b0*/  LOP3.LUT R0, R0, 0xc, RZ, 0xc0, !PT ;  /* 0x0000000c00007812 */ /* 0x000fe400078ec0ff */
[----:B------:R-:W-:-:S03]  /*00c0*/  SGXT.U32 R28, R28, 0x6 ;  /* 0x000000061c1c781a */ /* 0x000fc60000000000 */
[----:B---3--:R-:W-:Y:S01]  /*00d0*/  IMAD R50, R3, 0x10, R0 ;  /* 0x0000001003327824 */ /* 0x008fe200078e0200 */
[----:B----4-:R-:W-:Y:S01]  /*00e0*/  PRMT R28, R28, 0x6540, R7 ;  /* 0x000065401c1c7816 */ /* 0x010fe20000000007 */
[----:B------:R-:W1:Y:S02]  /*00f0*/  LDC.64 R2, c[0x0][0x210] ;  /* 0x00008400ff027b82 */ /* 0x000e640000000a00 */
[----:B------:R-:W-:Y:S01]  /*0100*/  IMAD.HI R31, R50, 0x2e8ba2e9, RZ ;  /* 0x2e8ba2e9321f7827 */ /* 0x000fe200078e02ff */
[----:B------:R-:W-:-:S04]  /*0110*/  ISETP.GE.AND P0, PT, R28, 0x100, PT ;  /* 0x000001001c00780c */ /* 0x000fc80003f06270 */
[----:B------:R-:W-:Y:S02]  /*0120*/  SHF.R.U32.HI R0, RZ, 0x1f, R31 ;  /* 0x0000001fff007819 */ /* 0x000fe4000001161f */
[C---:B------:R-:W-:Y:S02]  /*0130*/  ISETP.LT.AND P5, PT, R50.reuse, 0xb0, !P0 ;  /* 0x000000b03200780c */ /* 0x040fe400047a1270 */
[----:B------:R-:W-:Y:S02]  /*0140*/  LEA.HI.SX32 R31, R31, R0, 0x1d ;  /* 0x000000001f1f7211 */ /* 0x000fe400078feaff */
[----:B------:R-:W-:Y:S01]  /*0150*/  ISETP.GE.AND P0, PT, R50, 0xb0, PT ;  /* 0x000000b03200780c */ /* 0x000fe20003f06270 */
[----:B------:R-:W-:Y:S01]  /*0160*/  HFMA2.MMA R30, -RZ, RZ, 0, 0 ;  /* 0x00000000ff1e7435 */ /* 0x000fe200000001ff */
[----:B------:R-:W-:Y:S02]  /*0170*/  IMAD.MOV.U32 R24, RZ, RZ, RZ ;  /* 0x000000ffff187224 */ /* 0x000fe400078e00ff */
[----:B------:R-:W-:-:S02]  /*0180*/  IMAD.MOV.U32 R35, RZ, RZ, RZ ;  /* 0x000000ffff237224 */ /* 0x000fc400078e00ff */
[----:B------:R-:W-:Y:S01]  /*0190*/  IMAD.MOV.U32 R41, RZ, RZ, RZ ;  /* 0x000000ffff297224 */ /* 0x000fe200078e00ff */
[----:B------:R-:W-:Y:S01]  /*01a0*/  CS2R R44, SRZ ;  /* 0x00000000002c7805 */ /* 0x000fe2000001ff00 */
[C---:B------:R-:W-:Y:S01]  /*01b0*/  IMAD R25, R31.reuse, -0x2c, R50 ;  /* 0xffffffd41f197824 */ /* 0x040fe200078e0232 */
[----:B------:R-:W-:Y:S01]  /*01c0*/  P2R R137, PR, RZ, 0x20 ;  /* 0x00000020ff897803 */ /* 0x000fe20000000000 */
[----:B------:R-:W-:Y:S02]  /*01d0*/  IMAD R52, R31, 0x100, R28 ;  /* 0x000001001f347824 */ /* 0x000fe400078e021c */
[----:B------:R-:W-:Y:S02]  /*01e0*/  VIADD R29, R25, 0xffffffea ;  /* 0xffffffea191d7836 */ /* 0x000fe40000000000 */
[----:B------:R-:W-:-:S03]  /*01f0*/  IMAD R52, R52, 0xb, RZ ;  /* 0x0000000b34347824 */ /* 0x000fc600078e02ff */
[----:B------:R-:W-:Y:S01]  /*0200*/  ISETP.LT.U32.AND P4, PT, R29, 0xb, P5 ;  /* 0x0000000b1d00780c */ /* 0x000fe20002f81070 */
[----:B------:R-:W-:-:S04]  /*0210*/  IMAD.IADD R11, R52, 0x1, R29 ;  /* 0x00000001340b7824 */ /* 0x000fc800078e021d */
[----:B--2---:R-:W-:-:S04]  /*0220*/  IMAD.WIDE R6, R11, 0x4, R4 ;  /* 0x000000040b067825 */ /* 0x004fc800078e0204 */
[----:B-1----:R-:W-:-:S04]  /*0230*/  IMAD.WIDE R10, R11, 0x4, R2 ;  /* 0x000000040b0a7825 */ /* 0x002fc800078e0202 */
[----:B------:R-:W2:Y:S04]  /*0240*/  @P4 LDG.E.EL R14, desc[UR4][R6.64] ;  /* 0x00000004060e4981 */ /* 0x000ea8000c2e1900 */
[----:B------:R1:W3:Y:S01]  /*0250*/  @P4 LDG.E.EL R16, desc[UR4][R10.64] ;  /* 0x000000040a104981 */ /* 0x0002e2000c2e1900 */
[----:B------:R-:W-:Y:S02]  /*0260*/  LOP3.LUT R0, R28, 0x40, RZ, 0xfc, !PT ;  /* 0x000000401c007812 */ /* 0x000fe400078efcff */
[----:B------:R-:W-:Y:S02]  /*0270*/  IADD3 R40, R52, 0x2c0, RZ ;  /* 0x000002c034287810 */ /* 0x000fe40007ffe0ff */
[----:B------:R-:W-:Y:S02]  /*0280*/  ISETP.LT.AND P2, PT, R0, 0x100, !P0 ;  /* 0x000001000000780c */ /* 0x000fe40004741270 */
[----:B------:R-:W-:Y:S01]  /*0290*/  LOP3.LUT R0, R28, 0x80, RZ, 0xfc, !PT ;  /* 0x000000801c007812 */ /* 0x000fe200078efcff */
[----:B------:R-:W-:Y:S01]  /*02a0*/  IMAD.IADD R13, R40, 0x1, R29 ;  /* 0x00000001280d7824 */ /* 0x000fe200078e021d */
[----:B------:R-:W-:-:S02]  /*02b0*/  ISETP.LT.U32.AND P3, PT, R29, 0xb, P2 ;  /* 0x0000000b1d00780c */ /* 0x000fc40001761070 */
[----:B------:R-:W-:Y:S01]  /*02c0*/  ISETP.LT.AND P1, PT, R0, 0x100, !P0 ;  /* 0x000001000000780c */ /* 0x000fe20004721270 */
[----:B------:R-:W-:Y:S02]  /*02d0*/  VIADD R34, R52, 0x580 ;  /* 0x0000058034227836 */ /* 0x000fe40000000000 */
[----:B------:R-:W-:-:S04]  /*02e0*/  IMAD.WIDE R8, R13, 0x4, R4 ;  /* 0x000000040d087825 */ /* 0x000fc800078e0204 */
[----:B------:R-:W-:-:S04]  /*02f0*/  IMAD.WIDE R12, R13, 0x4, R2 ;  /* 0x000000040d0c7825 */ /* 0x000fc800078e0202 */
[----:B-1----:R-:W-:Y:S01]  /*0300*/  IMAD.IADD R11, R34, 0x1, R29 ;  /* 0x00000001220b7824 */ /* 0x002fe200078e021d */
[----:B------:R1:W4:Y:S03]  /*0310*/  @P3 LDG.E.EL R15, desc[UR4][R8.64] ;  /* 0x00000004080f3981 */ /* 0x000326000c2e1900 */
[C---:B------:R-:W-:Y:S01]  /*0320*/  IMAD.WIDE R6, R11.reuse, 0x4, R4 ;  /* 0x000000040b067825 */ /* 0x040fe200078e0204 */
[----:B------:R2:W5:Y:S03]  /*0330*/  @P3 LDG.E.EL R17, desc[UR4][R12.64] ;  /* 0x000000040c113981 */ /* 0x000566000c2e1900 */
[----:B-1----:R-:W-:Y:S02]  /*0340*/  IMAD.WIDE R8, R11, 0x4, R2 ;  /* 0x000000040b087825 */ /* 0x002fe400078e0202 */
[----:B------:R-:W1:Y:S01]  /*0350*/  LDC.64 R10, c[0x0][0x260] ;  /* 0x00009800ff0a7b82 */ /* 0x000e620000000a00 */
[----:B--2---:R-:W-:Y:S01]  /*0360*/  SEL R58, R14, RZ, P4 ;  /* 0x000000ff0e3a7207 */ /* 0x004fe20002000000 */
[----:B------:R-:W-:Y:S01]  /*0370*/  IMAD.MOV.U32 R14, RZ, RZ, RZ ;  /* 0x000000ffff0e7224 */ /* 0x000fe200078e00ff */
[----:B---3--:R-:W-:Y:S01]  /*0380*/  SEL R63, R16, RZ, P4 ;  /* 0x000000ff103f7207 */ /* 0x008fe20002000000 */
[----:B------:R-:W-:Y:S01]  /*0390*/  IMAD.MOV.U32 R16, RZ, RZ, RZ ;  /* 0x000000ffff107224 */ /* 0x000fe200078e00ff */
[----:B------:R-:W-:-:S13]  /*03a0*/  ISETP.LT.U32.AND P4, PT, R29, 0xb, P1 ;  /* 0x0000000b1d00780c */ /* 0x000fda0000f81070 */
[----:B------:R-:W2:Y:S04]  /*03b0*/  @P4 LDG.E.EL R14, desc[UR4][R6.64] ;  /* 0x00000004060e4981 */ /* 0x000ea8000c2e1900 */
[----:B------:R3:W2:Y:S01]  /*03c0*/  @P4 LDG.E.EL R16, desc[UR4][R8.64] ;  /* 0x0000000408104981 */ /* 0x0006a2000c2e1900 */
[----:B------:R-:W-:Y:S02]  /*03d0*/  LOP3.LUT R0, R28, 0xc0, RZ, 0xfc, !PT ;  /* 0x000000c01c007812 */ /* 0x000fe400078efcff */
[----:B------:R-:W-:Y:S02]  /*03e0*/  CS2R R12, SRZ ;  /* 0x00000000000c7805 */ /* 0x000fe4000001ff00 */
[----:B------:R-:W-:Y:S01]  /*03f0*/  IADD3 R32, R52, 0x840, RZ ;  /* 0x0000084034207810 */ /* 0x000fe20007ffe0ff */
[----:B-1----:R-:W-:Y:S01]  /*0400*/  IMAD.WIDE R18, R25, 0x4, R10 ;  /* 0x0000000419127825 */ /* 0x002fe200078e020a */
[----:B----4-:R-:W-:-:S02]  /*0410*/  SEL R59, R15, RZ, P3 ;  /* 0x000000ff0f3b7207 */ /* 0x010fc40001800000 */
[----:B-----5:R-:W-:Y:S02]  /*0420*/  SEL R62, R17, RZ, P3 ;  /* 0x000000ff113e7207 */ /* 0x020fe40001800000 */
[----:B------:R-:W-:Y:S02]  /*0430*/  ISETP.GT.AND P3, PT, R25, 0x20, P5 ;  /* 0x000000201900780c */ /* 0x000fe40002f64270 */
[----:B------:R-:W-:Y:S01]  /*0440*/  ISETP.LT.AND P0, PT, R0, 0x100, !P0 ;  /* 0x000001000000780c */ /* 0x000fe20004701270 */
[----:B0--3--:R-:W-:-:S04]  /*0450*/  IMAD.IADD R9, R32, 0x1, R29 ;  /* 0x0000000120097824 */ /* 0x009fc800078e021d */
[----:B------:R-:W-:-:S04]  /*0460*/  IMAD.WIDE R6, R9, 0x4, R4 ;  /* 0x0000000409067825 */ /* 0x000fc800078e0204 */
[----:B------:R-:W-:Y:S02]  /*0470*/  IMAD.WIDE R8, R9, 0x4, R2 ;  /* 0x0000000409087825 */ /* 0x000fe400078e0202 */
[----:B------:R-:W3:Y:S02]  /*0480*/  @P3 LDG.E.EL R13, desc[UR4][R18.64+-0x84] ;  /* 0xffff7c04120d3981 */ /* 0x000ee4000c2e1900 */
[----:B------:R-:W-:Y:S01]  /*0490*/  IMAD.MOV.U32 R0, RZ, RZ, RZ ;  /* 0x000000ffff007224 */ /* 0x000fe200078e00ff */
[----:B--2---:R-:W-:Y:S02]  /*04a0*/  SEL R60, R14, RZ, P4 ;  /* 0x000000ff0e3c7207 */ /* 0x004fe40002000000 */
[----:B------:R-:W0:Y:S01]  /*04b0*/  LDC.64 R14, c[0x0][0x268] ;  /* 0x00009a00ff0e7b82 */ /* 0x000e220000000a00 */
[----:B------:R-:W-:Y:S02]  /*04c0*/  SEL R65, R16, RZ, P4 ;  /* 0x000000ff10417207 */ /* 0x000fe40002000000 */
[----:B------:R-:W-:-:S13]  /*04d0*/  ISETP.LT.U32.AND P4, PT, R29, 0xb, P0 ;  /* 0x0000000b1d00780c */ /* 0x000fda0000781070 */
[----:B------:R1:W2:Y:S04]  /*04e0*/  @P4 LDG.E.EL R12, desc[UR4][R8.64] ;  /* 0x00000004080c4981 */ /* 0x0002a8000c2e1900 */
[----:B------:R4:W5:Y:S01]  /*04f0*/  @P4 LDG.E.EL R0, desc[UR4][R6.64] ;  /* 0x0000000406004981 */ /* 0x000962000c2e1900 */
[----:B---3--:R-:W-:Y:S01]  /*0500*/  SEL R13, R13, RZ, P3 ;  /* 0x000000ff0d0d7207 */ /* 0x008fe20001800000 */
[----:B-1----:R-:W1:Y:S04]  /*0510*/  LDC.64 R8, c[0x0][0x250] ;  /* 0x00009400ff087b82 */ /* 0x002e680000000a00 */
[----:B------:R-:W-:-:S04]  /*0520*/  FADD R16, R13, 0.0010000000474974513054 ;  /* 0x3a83126f0d107421 */ /* 0x000fc80000000000 */
[----:B----4-:R-:W3:Y:S01]  /*0530*/  LDC.64 R6, c[0x0][0x278] ;  /* 0x00009e00ff067b82 */ /* 0x010ee20000000a00 */
[C---:B------:R-:W-:Y:S01]  /*0540*/  VIADD R33, R25.reuse, 0xffffffdf ;  /* 0xffffffdf19217836 */ /* 0x040fe20000000000 */
[----:B------:R1:W4:Y:S03]  /*0550*/  MUFU.SQRT R42, R16 ;  /* 0x00000010002a7308 */ /* 0x0003260000002000 */
[----:B------:R-:W-:Y:S02]  /*0560*/  IMAD.IADD R39, R52, 0x1, R33 ;  /* 0x0000000134277824 */ /* 0x000fe400078e0221 */
[----:B------:R-:W-:-:S04]  /*0570*/  IMAD.WIDE R20, R25, 0x4, R36 ;  /* 0x0000000419147825 */ /* 0x000fc800078e0224 */
[----:B0-----:R-:W-:Y:S01]  /*0580*/  IMAD.WIDE R22, R25, 0x4, R14 ;  /* 0x0000000419167825 */ /* 0x001fe200078e020e */
[----:B------:R-:W4:Y:S03]  /*0590*/  @P3 LDG.E.EL R24, desc[UR4][R20.64+-0x84] ;  /* 0xffff7c0414183981 */ /* 0x000f26000c2e1900 */
[C---:B-1----:R-:W-:Y:S01]  /*05a0*/  IMAD.WIDE R16, R39.reuse, 0x4, R8 ;  /* 0x0000000427107825 */ /* 0x042fe200078e0208 */
[----:B------:R-:W4:Y:S03]  /*05b0*/  @P3 LDG.E.EL R30, desc[UR4][R22.64+-0x84] ;  /* 0xffff7c04161e3981 */ /* 0x000f26000c2e1900 */
[----:B---3--:R-:W-:-:S05]  /*05c0*/  IMAD.WIDE R38, R39, 0x4, R6 ;  /* 0x0000000427267825 */ /* 0x008fca00078e0206 */
[----:B------:R-:W3:Y:S01]  /*05d0*/  @P3 LDG.E.EL R41, desc[UR4][R38.64] ;  /* 0x0000000426293981 */ /* 0x000ee2000c2e1900 */
[----:B--2---:R-:W-:Y:S02]  /*05e0*/  SEL R64, R12, RZ, P4 ;  /* 0x000000ff0c407207 */ /* 0x004fe40002000000 */
[----:B------:R-:W0:Y:S01]  /*05f0*/  LDC.64 R12, c[0x0][0x270] ;  /* 0x00009c00ff0c7b82 */ /* 0x000e220000000a00 */
[----:B-----5:R-:W-:Y:S01]  /*0600*/  SEL R61, R0, RZ, P4 ;  /* 0x000000ff003d7207 */ /* 0x020fe20002000000 */
[----:B------:R-:W-:-:S06]  /*0610*/  IMAD.MOV.U32 R0, RZ, RZ, RZ ;  /* 0x000000ffff007224 */ /* 0x000fcc00078e00ff */
[----:B------:R-:W2:Y:S01]  /*0620*/  @P3 LDG.E.EL R0, desc[UR4][R16.64] ;  /* 0x0000000410003981 */ /* 0x000ea2000c2e1900 */
[----:B0-----:R-:W-:-:S05]  /*0630*/  IMAD.WIDE R26, R25, 0x4, R12 ;  /* 0x00000004191a7825 */ /* 0x001fca00078e020c */
[----:B------:R-:W5:Y:S01]  /*0640*/  @P3 LDG.E.EL R35, desc[UR4][R26.64+-0x84] ;  /* 0xffff7c041a233981 */ /* 0x000f62000c2e1900 */
[----:B----4-:R-:W-:Y:S02]  /*0650*/  SEL R69, R24, RZ, P3 ;  /* 0x000000ff18457207 */ /* 0x010fe40001800000 */
[----:B------:R-:W-:Y:S01]  /*0660*/  SEL R71, R30, RZ, P3 ;  /* 0x000000ff1e477207 */ /* 0x000fe20001800000 */
[----:B------:R-:W-:Y:S01]  /*0670*/  IMAD.MOV.U32 R30, RZ, RZ, RZ ;  /* 0x000000ffff1e7224 */ /* 0x000fe200078e00ff */
[----:B---3--:R-:W-:Y:S01]  /*0680*/  SEL R75, R41, RZ, P3 ;  /* 0x000000ff294b7207 */ /* 0x008fe20001800000 */
[----:B------:R-:W-:Y:S01]  /*0690*/  IMAD.MOV.U32 R41, RZ, RZ, RZ ;  /* 0x000000ffff297224 */ /* 0x000fe200078e00ff */
[----:B------:R-:W-:Y:S02]  /*06a0*/  MOV R24, RZ ;  /* 0x000000ff00187202 */ /* 0x000fe40000000f00 */
[----:B--2---:R-:W-:Y:S02]  /*06b0*/  SEL R66, R0, RZ, P3 ;  /* 0x000000ff00427207 */ /* 0x004fe40001800000 */
[----:B-----5:R-:W-:-:S02]  /*06c0*/  SEL R72, R35, RZ, P3 ;  /* 0x000000ff23487207 */ /* 0x020fc40001800000 */
[----:B------:R-:W-:-:S13]  /*06d0*/  ISETP.GT.AND P3, PT, R25, 0x20, P2 ;  /* 0x000000201900780c */ /* 0x000fda0001764270 */
[----:B------:R-:W2:Y:S01]  /*06e0*/  @P3 LDG.E.EL R30, desc[UR4][R18.64+-0x84] ;  /* 0xffff7c04121e3981 */ /* 0x000ea2000c2e1900 */
[----:B------:R-:W-:Y:S02]  /*06f0*/  IMAD.IADD R35, R40, 0x1, R33 ;  /* 0x0000000128237824 */ /* 0x000fe400078e0221 */
[----:B------:R-:W-:Y:S01]  /*0700*/  IMAD.MOV.U32 R0, RZ, RZ, RZ ;  /* 0x000000ffff007224 */ /* 0x000fe200078e00ff */
[----:B------:R-:W3:Y:S01]  /*0710*/  @P3 LDG.E.EL R24, desc[UR4][R20.64+-0x84] ;  /* 0xffff7c0414183981 */ /* 0x000ee2000c2e1900 */
[----:B------:R-:W-:-:S03]  /*0720*/  IMAD.WIDE R16, R35, 0x4, R8 ;  /* 0x0000000423107825 */ /* 0x000fc600078e0208 */
[----:B------:R-:W4:Y:S01]  /*0730*/  @P3 LDG.E.EL R41, desc[UR4][R22.64+-0x84] ;  /* 0xffff7c0416293981 */ /* 0x000f22000c2e1900 */
[----:B------:R-:W-:-:S03]  /*0740*/  IMAD.WIDE R38, R35, 0x4, R6 ;  /* 0x0000000423267825 */ /* 0x000fc600078e0206 */
[----:B------:R-:W5:Y:S04]  /*0750*/  @P3 LDG.E.EL R44, desc[UR4][R26.64+-0x84] ;  /* 0xffff7c041a2c3981 */ /* 0x000f68000c2e1900 */
[----:B------:R-:W5:Y:S04]  /*0760*/  @P3 LDG.E.EL R0, desc[UR4][R16.64] ;  /* 0x0000000410003981 */ /* 0x000f68000c2e1900 */
[----:B------:R-:W5:Y:S01]  /*0770*/  @P3 LDG.E.EL R45, desc[UR4][R38.64] ;  /* 0x00000004262d3981 */ /* 0x000f62000c2e1900 */
[----:B------:R-:W-:Y:S02]  /*0780*/  FSETP.GEU.AND P5, PT, R42, 1.175494350822287508e-38, PT ;  /* 0x008000002a00780b */ /* 0x000fe40003fae000 */
[----:B------:R-:W-:Y:S01]  /*0790*/  P2R R51, PR, RZ, 0x4 ;  /* 0x00000004ff337803 */ /* 0x000fe20000000000 */
[----:B------:R-:W-:Y:S01]  /*07a0*/  IMAD.MOV.U32 R53, RZ, RZ, 0x3e800000 ;  /* 0x3e800000ff357424 */ /* 0x000fe200078e00ff */
[----:B------:R-:W-:-:S02]  /*07b0*/  P2R R46, PR, RZ, 0x20 ;  /* 0x00000020ff2e7803 */ /* 0x000fc40000000000 */
[----:B--2---:R-:W-:-:S05]  /*07c0*/  SEL R30, R30, RZ, P3 ;  /* 0x000000ff1e1e7207 */ /* 0x004fca0001800000 */
[----:B------:R-:W-:-:S04]  /*07d0*/  FADD R30, R30, 0.0010000000474974513054 ;  /* 0x3a83126f1e1e7421 */ /* 0x000fc80000000000 */
[----:B------:R-:W0:Y:S01]  /*07e0*/  MUFU.SQRT R43, R30 ;  /* 0x0000001e002b7308 */ /* 0x000e220000002000 */
[----:B---3--:R-:W-:Y:S02]  /*07f0*/  SEL R68, R24, RZ, P3 ;  /* 0x000000ff18447207 */ /* 0x008fe40001800000 */
[----:B----4-:R-:W-:Y:S02]  /*0800*/  SEL R70, R41, RZ, P3 ;  /* 0x000000ff29467207 */ /* 0x010fe40001800000 */
[----:B-----5:R-:W-:Y:S02]  /*0810*/  SEL R73, R44, RZ, P3 ;  /* 0x000000ff2c497207 */ /* 0x020fe40001800000 */
[----:B------:R-:W-:Y:S02]  /*0820*/  SEL R67, R0, RZ, P3 ;  /* 0x000000ff00437207 */ /* 0x000fe40001800000 */
[----:B------:R-:W-:Y:S02]  /*0830*/  SEL R74, R45, RZ, P3 ;  /* 0x000000ff2d4a7207 */ /* 0x000fe40001800000 */
[----:B0-----:R-:W-:-:S02]  /*0840*/  FSETP.GT.AND P3, PT, R43, 8.50705917302346158658e+37, PT ;  /* 0x7e8000002b00780b */ /* 0x001fc40003f64000 */
[----:B------:R-:W-:-:S04]  /*0850*/  FSETP.GEU.AND P2, PT, R43, 1.175494350822287508e-38, PT ;  /* 0x008000002b00780b */ /* 0x000fc80003f4e000 */
[----:B------:R-:W-:Y:S02]  /*0860*/  P2R R24, PR, RZ, 0x4 ;  /* 0x00000004ff187803 */ /* 0x000fe40000000000 */
[----:B------:R-:W-:Y:S02]  /*0870*/  ISETP.NE.AND P2, PT, R46, RZ, PT ;  /* 0x000000ff2e00720c */ /* 0x000fe40003f45270 */
[----:B------:R-:W-:-:S03]  /*0880*/  FSEL R46, R53, 1, P3 ;  /* 0x3f800000352e7808 */ /* 0x000fc60001800000 */
[----:B------:R-:W-:Y:S01]  /*0890*/  @P3 FMUL R43, R43, 0.25 ;  /* 0x3e8000002b2b3820 */ /* 0x000fe20000400000 */
[----:B------:R-:W-:Y:S01]  /*08a0*/  ISETP.GT.AND P3, PT, R25, 0x20, P1 ;  /* 0x000000201900780c */ /* 0x000fe20000f64270 */
[----:B------:R-:W-:-:S12]  /*08b0*/  IMAD.MOV.U32 R0, RZ, RZ, RZ ;  /* 0x000000ffff007224 */ /* 0x000fd800078e00ff */
[----:B------:R-:W2:Y:S01]  /*08c0*/  @P3 LDG.E.EL R0, desc[UR4][R18.64+-0x84] ;  /* 0xffff7c0412003981 */ /* 0x000ea2000c2e1900 */
[----:B------:R-:W-:-:S04]  /*08d0*/  FSETP.GT.AND P4, PT, R42, 8.50705917302346158658e+37, PT ;  /* 0x7e8000002a00780b */ /* 0x000fc80003f84000 */
[----:B------:R-:W-:-:S09]  /*08e0*/  FSEL R47, R53, 1, P4 ;  /* 0x3f800000352f7808 */ /* 0x000fd20002000000 */
[----:B------:R-:W-:Y:S01]  /*08f0*/  @P4 FMUL R42, R42, 0.25 ;  /* 0x3e8000002a2a4820 */ /* 0x000fe20000400000 */
[----:B--2---:R-:W-:-:S05]  /*0900*/  SEL R0, R0, RZ, P3 ;  /* 0x000000ff00007207 */ /* 0x004fca0001800000 */
[----:B------:R-:W-:-:S04]  /*0910*/  FADD R16, R0, 0.0010000000474974513054 ;  /* 0x3a83126f00107421 */ /* 0x000fc80000000000 */
[----:B------:R-:W0:Y:S02]  /*0920*/  MUFU.SQRT R44, R16 ;  /* 0x00000010002c7308 */ /* 0x000e240000002000 */
[C---:B0-----:R-:W-:Y:S02]  /*0930*/  FSETP.GT.AND P5, PT, R44.reuse, 8.50705917302346158658e+37, PT ;  /* 0x7e8000002c00780b */ /* 0x041fe40003fa4000 */
[----:B------:R-:W-:Y:S02]  /*0940*/  FSETP.GEU.AND P4, PT, R44, 1.175494350822287508e-38, PT ;  /* 0x008000002c00780b */ /* 0x000fe40003f8e000 */
[----:B------:R-:W-:Y:S01]  /*0950*/  FSEL R49, R53, 1, P5 ;  /* 0x3f80000035317808 */ /* 0x000fe20002800000 */
[----:B------:R-:W-:-:S08]  /*0960*/  IMAD.MOV.U32 R0, RZ, RZ, RZ ;  /* 0x000000ffff007224 */ /* 0x000fd000078e00ff */
[----:B------:R-:W-:Y:S01]  /*0970*/  @P5 FMUL R44, R44, 0.25 ;  /* 0x3e8000002c2c5820 */ /* 0x000fe20000400000 */
[----:B------:R-:W-:-:S13]  /*0980*/  ISETP.GT.AND P5, PT, R25, 0x20, P0 ;  /* 0x000000201900780c */ /* 0x000fda00007a4270 */
[----:B------:R0:W2:Y:S01]  /*0990*/  @P5 LDG.E.EL R0, desc[UR4][R18.64+-0x84] ;  /* 0xffff7c0412005981 */ /* 0x0000a2000c2e1900 */
[----:B------:R-:W-:Y:S01]  /*09a0*/  P2R R17, PR, RZ, 0x4 ;  /* 0x00000004ff117803 */ /* 0x000fe20000000000 */
[--C-:B------:R-:W-:Y:S01]  /*09b0*/  IMAD.IADD R39, R34, 0x1, R33.reuse ;  /* 0x0000000122277824 */ /* 0x100fe200078e0221 */
[----:B------:R-:W-:Y:S01]  /*09c0*/  HFMA2.MMA R30, -RZ, RZ, 0, 0 ;  /* 0x00000000ff1e7435 */ /* 0x000fe200000001ff */
[----:B------:R-:W-:Y:S01]  /*09d0*/  IMAD.IADD R33, R32, 0x1, R33 ;  /* 0x0000000120217824 */ /* 0x000fe200078e0221 */
[----:B------:R-:W-:Y:S01]  /*09e0*/  MOV R35, RZ ;  /* 0x000000ff00237202 */ /* 0x000fe20000000f00 */
[----:B------:R-:W-:Y:S02]  /*09f0*/  IMAD.MOV.U32 R41, RZ, RZ, RZ ;  /* 0x000000ffff297224 */ /* 0x000fe400078e00ff */
[----:B0-----:R-:W-:Y:S01]  /*0a00*/  IMAD.WIDE R18, R33, 0x4, R8 ;  /* 0x0000000421127825 */ /* 0x001fe200078e0208 */
[----:B------:R-:W-:Y:S02]  /*0a10*/  CS2R R54, SRZ ;  /* 0x0000000000367805 */ /* 0x000fe4000001ff00 */
[----:B------:R-:W-:Y:S01]  /*0a20*/  CS2R R56, SRZ ;  /* 0x0000000000387805 */ /* 0x000fe2000001ff00 */
[----:B------:R-:W3:Y:S04]  /*0a30*/  @P5 LDG.E.EL R41, desc[UR4][R20.64+-0x84] ;  /* 0xffff7c0414295981 */ /* 0x000ee8000c2e1900 */
[----:B------:R-:W4:Y:S04]  /*0a40*/  @P5 LDG.E.EL R35, desc[UR4][R18.64] ;  /* 0x0000000412235981 */ /* 0x000f28000c2e1900 */
[----:B------:R-:W5:Y:S04]  /*0a50*/  @P3 LDG.E.EL R30, desc[UR4][R20.64+-0x84] ;  /* 0xffff7c04141e3981 */ /* 0x000f68000c2e1900 */
[----:B------:R-:W3:Y:S04]  /*0a60*/  @P3 LDG.E.EL R55, desc[UR4][R26.64+-0x84] ;  /* 0xffff7c041a373981 */ /* 0x000ee8000c2e1900 */
[----:B------:R-:W3:Y:S04]  /*0a70*/  @P5 LDG.E.EL R54, desc[UR4][R22.64+-0x84] ;  /* 0xffff7c0416365981 */ /* 0x000ee8000c2e1900 */
[----:B------:R-:W3:Y:S01]  /*0a80*/  @P5 LDG.E.EL R56, desc[UR4][R26.64+-0x84] ;  /* 0xffff7c041a385981 */ /* 0x000ee2000c2e1900 */
[----:B--2---:R-:W-:-:S05]  /*0a90*/  SEL R0, R0, RZ, P5 ;  /* 0x000000ff00007207 */ /* 0x004fca0002800000 */
[----:B------:R-:W-:-:S04]  /*0aa0*/  FADD R0, R0, 0.0010000000474974513054 ;  /* 0x3a83126f00007421 */ /* 0x000fc80000000000 */
[----:B------:R-:W0:Y:S02]  /*0ab0*/  MUFU.SQRT R45, R0 ;  /* 0x00000000002d7308 */ /* 0x000e240000002000 */
[C---:B0-----:R-:W-:Y:S02]  /*0ac0*/  FSETP.GT.AND P2, PT, R45.reuse, 8.50705917302346158658e+37, PT ;  /* 0x7e8000002d00780b */ /* 0x041fe40003f44000 */
[----:B------:R-:W-:Y:S02]  /*0ad0*/  FSETP.GEU.AND P6, PT, R45, 1.175494350822287508e-38, PT ;  /* 0x008000002d00780b */ /* 0x000fe40003fce000 */
[----:B------:R-:W-:-:S09]  /*0ae0*/  FSEL R48, R53, 1, P2 ;  /* 0x3f80000035307808 */ /* 0x000fd20001000000 */
[----:B------:R-:W-:Y:S01]  /*0af0*/  @P2 FMUL R45, R45, 0.25 ;  /* 0x3e8000002d2d2820 */ /* 0x000fe20000400000 */
[----:B------:R-:W-:-:S13]  /*0b00*/  ISETP.NE.AND P2, PT, R17, RZ, PT ;  /* 0x000000ff1100720c */ /* 0x000fda0003f45270 */
[----:B------:R-:W-:Y:S01]  /*0b10*/  @!P2 FMUL R42, R42, 16777216 ;  /* 0x4b8000002a2aa820 */ /* 0x000fe20000400000 */
[----:B------:R-:W-:Y:S01]  /*0b20*/  @!P2 FMUL R47, R47, 16777216 ;  /* 0x4b8000002f2fa820 */ /* 0x000fe20000400000 */
[----:B------:R-:W-:Y:S01]  /*0b30*/  ISETP.NE.AND P2, PT, R24, RZ, PT ;  /* 0x000000ff1800720c */ /* 0x000fe20003f45270 */
[----:B------:R-:W-:Y:S02]  /*0b40*/  IMAD.MOV.U32 R24, RZ, RZ, RZ ;  /* 0x000000ffff187224 */ /* 0x000fe400078e00ff */
[----:B------:R-:W-:-:S04]  /*0b50*/  IMAD.WIDE R16, R39, 0x4, R8 ;  /* 0x0000000427107825 */ /* 0x000fc800078e0208 */
[--C-:B------:R-:W-:Y:S01]  /*0b60*/  IMAD.WIDE R38, R39, 0x4, R6.reuse ;  /* 0x0000000427267825 */ /* 0x100fe200078e0206 */
[----:B------:R0:W2:Y:S04]  /*0b70*/  @P3 LDG.E.EL R24, desc[UR4][R16.64] ;  /* 0x0000000410183981 */ /* 0x0000a8000c2e1900 */
[----:B------:R1:W2:Y:S01]  /*0b80*/  @P3 LDG.E.EL R57, desc[UR4][R38.64] ;  /* 0x0000000426393981 */ /* 0x0002a2000c2e1900 */
[----:B------:R-:W-:Y:S01]  /*0b90*/  @!P2 FMUL R43, R43, 16777216 ;  /* 0x4b8000002b2ba820 */ /* 0x000fe20000400000 */
[----:B------:R-:W-:Y:S01]  /*0ba0*/  @!P2 FMUL R46, R46, 16777216 ;  /* 0x4b8000002e2ea820 */ /* 0x000fe20000400000 */
[----:B------:R-:W-:Y:S01]  /*0bb0*/  ISETP.NE.AND P2, PT, R51, RZ, PT ;  /* 0x000000ff3300720c */ /* 0x000fe20003f45270 */
[----:B------:R-:W-:Y:S02]  /*0bc0*/  IMAD.MOV.U32 R51, RZ, RZ, RZ ;  /* 0x000000ffff337224 */ /* 0x000fe400078e00ff */
[----:B0-----:R-:W-:-:S04]  /*0bd0*/  IMAD.WIDE R16, R33, 0x4, R6 ;  /* 0x0000000421107825 */ /* 0x001fc800078e0206 */
[----:B------:R-:W2:Y:S01]  /*0be0*/  @P3 LDG.E.EL R51, desc[UR4][R22.64+-0x84] ;  /* 0xffff7c0416333981 */ /* 0x000ea2000c2e1900 */
[----:B-1----:R-:W-:-:S06]  /*0bf0*/  IMAD.MOV.U32 R38, RZ, RZ, RZ ;  /* 0x000000ffff267224 */ /* 0x002fcc00078e00ff */
[----:B------:R0:W2:Y:S01]  /*0c00*/  @P5 LDG.E.EL R38, desc[UR4][R16.64] ;  /* 0x0000000410265981 */ /* 0x0000a2000c2e1900 */
[----:B------:R-:W-:Y:S01]  /*0c10*/  @!P6 FMUL R45, R45, 16777216 ;  /* 0x4b8000002d2de820 */ /* 0x000fe20000400000 */
[----:B------:R-:W1:Y:S01]  /*0c20*/  MUFU.RCP R43, R43 ;  /* 0x0000002b002b7308 */ /* 0x000e620000001000 */
[----:B------:R-:W-:Y:S01]  /*0c30*/  @!P4 FMUL R44, R44, 16777216 ;  /* 0x4b8000002c2cc820 */ /* 0x000fe20000400000 */
[----:B------:R-:W-:-:S04]  /*0c40*/  VIADD R33, R50, 0x1 ;  /* 0x0000000132217836 */ /* 0x000fc80000000000 */
[----:B------:R-:W-:Y:S02]  /*0c50*/  IMAD.HI R0, R33, 0x2e8ba2e9, RZ ;  /* 0x2e8ba2e921007827 */ /* 0x000fe400078e02ff */
[----:B------:R-:W0:Y:S03]  /*0c60*/  MUFU.RCP R45, R45 ;  /* 0x0000002d002d7308 */ /* 0x000e260000001000 */
[----:B------:R-:W-:-:S05]  /*0c70*/  SHF.R.U32.HI R19, RZ, 0x1f, R0 ;  /* 0x0000001fff137819 */ /* 0x000fca0000011600 */
[----:B------:R-:W5:Y:S01]  /*0c80*/  MUFU.RCP R42, R42 ;  /* 0x0000002a002a7308 */ /* 0x000f620000001000 */
[----:B------:R-:W-:-:S07]  /*0c90*/  LEA.HI.SX32 R0, R0, R19, 0x1d ;  /* 0x0000001300007211 */ /* 0x000fce00078feaff */
[----:B------:R-:W5:Y:S01]  /*0ca0*/  MUFU.RCP R44, R44 ;  /* 0x0000002c002c7308 */ /* 0x000f620000001000 */
[----:B-1----:R-:W-:Y:S01]  /*0cb0*/  FMUL R19, R43, R46 ;  /* 0x0000002e2b137220 */ /* 0x002fe20000400000 */
[----:B0-----:R-:W-:Y:S01]  /*0cc0*/  FADD R16, R67, -R68 ;  /* 0x8000004443107221 */ /* 0x001fe20000000000 */
[----:B---3--:R-:W-:Y:S01]  /*0cd0*/  SEL R22, R41, RZ, P5 ;  /* 0x000000ff29167207 */ /* 0x008fe20002800000 */
[----:B------:R-:W-:Y:S01]  /*0ce0*/  @!P6 FMUL R48, R48, 16777216 ;  /* 0x4b8000003030e820 */ /* 0x000fe20000400000 */
[----:B----4-:R-:W-:Y:S01]  /*0cf0*/  SEL R35, R35, RZ, P5 ;  /* 0x000000ff23237207 */ /* 0x010fe20002800000 */
[----:B------:R-:W-:Y:S01]  /*0d00*/  @!P4 FMUL R49, R49, 16777216 ;  /* 0x4b8000003131c820 */ /* 0x000fe20000400000 */
[----:B-----5:R-:W-:Y:S01]  /*0d10*/  SEL R20, R30, RZ, P3 ;  /* 0x000000ff1e147207 */ /* 0x020fe20001800000 */
[----:B------:R-:W-:Y:S01]  /*0d20*/  FMUL R19, R19, R16 ;  /* 0x0000001013137220 */ /* 0x000fe20000400000 */
[----:B------:R-:W-:Y:S01]  /*0d30*/  FMUL R45, R45, R48 ;  /* 0x000000302d2d7220 */ /* 0x000fe20000400000 */
[----:B------:R-:W-:Y:S01]  /*0d40*/  FADD R16, R35, -R22 ;  /* 0x8000001623107221 */ /* 0x000fe20000000000 */
[----:B------:R-:W-:Y:S01]  /*0d50*/  SEL R55, R55, RZ, P3 ;  /* 0x000000ff37377207 */ /* 0x000fe20001800000 */
[----:B------:R-:W-:Y:S01]  /*0d60*/  FMUL R47, R42, R47 ;  /* 0x0000002f2a2f7220 */ /* 0x000fe20000400000 */
[----:B------:R-:W-:Y:S01]  /*0d70*/  FADD R18, R66, -R69 ;  /* 0x8000004542127221 */ /* 0x000fe20000000000 */
[----:B------:R-:W-:Y:S01]  /*0d80*/  SEL R56, R56, RZ, P5 ;  /* 0x000000ff38387207 */ /* 0x000fe20002800000 */
[----:B------:R-:W-:Y:S01]  /*0d90*/  FMUL R44, R44, R49 ;  /* 0x000000312c2c7220 */ /* 0x000fe20000400000 */
[----:B------:R-:W-:Y:S01]  /*0da0*/  FMUL R16, R45, R16 ;  /* 0x000000102d107220 */ /* 0x000fe20000400000 */
[----:B------:R-:W-:Y:S01]  /*0db0*/  FMUL R18, R47, R18 ;  /* 0x000000122f127220 */ /* 0x000fe20000400000 */
[----:B------:R-:W-:-:S03]  /*0dc0*/  FFMA R19, R70, R19, R73 ;  /* 0x0000001346137223 */ /* 0x000fc60000000049 */
[----:B------:R-:W-:Y:S01]  /*0dd0*/  FFMA R18, R71, R18, R72 ;  /* 0x0000001247127223 */ /* 0x000fe20000000048 */
[----:B------:R-:W-:Y:S01]  /*0de0*/  FADD R19, R74, R19 ;  /* 0x000000134a137221 */ /* 0x000fe20000000000 */
[----:B------:R-:W-:Y:S02]  /*0df0*/  ISETP.GT.AND P4, PT, R25, 0x20, PT ;  /* 0x000000201900780c */ /* 0x000fe40003f84270 */
[----:B------:R-:W-:Y:S01]  /*0e00*/  FADD R18, R75, R18 ;  /* 0x000000124b127221 */ /* 0x000fe20000000000 */
[----:B------:R-:W-:Y:S01]  /*0e10*/  FADD R30, R58, R63 ;  /* 0x0000003f3a1e7221 */ /* 0x000fe20000000000 */
[----:B------:R-:W-:Y:S01]  /*0e20*/  FADD R27, R59, R62 ;  /* 0x0000003e3b1b7221 */ /* 0x000fe20000000000 */
[----:B------:R-:W-:Y:S01]  /*0e30*/  FADD R23, R60, R65 ;  /* 0x000000413c177221 */ /* 0x000fe20000000000 */
[----:B------:R-:W-:Y:S01]  /*0e40*/  FADD R21, R61, R64 ;  /* 0x000000403d157221 */ /* 0x000fe20000000000 */
[----:B------:R-:W-:Y:S02]  /*0e50*/  IMAD R33, R0, -0x2c, R33 ;  /* 0xffffffd400217824 */ /* 0x000fe400078e0221 */
[----:B------:R-:W-:Y:S01]  /*0e60*/  IMAD.MOV.U32 R0, RZ, RZ, RZ ;  /* 0x000000ffff007224 */ /* 0x000fe200078e00ff */
[----:B--2---:R-:W-:-:S02]  /*0e70*/  SEL R17, R24, RZ, P3 ;  /* 0x000000ff18117207 */ /* 0x004fc40001800000 */
[----:B------:R-:W-:-:S03]  /*0e80*/  SEL R24, R57, RZ, P3 ;  /* 0x000000ff39187207 */ /* 0x000fc60001800000 */
[----:B------:R-:W-:-:S04]  /*0e90*/  FADD R17, R17, -R20 ;  /* 0x8000001411117221 */ /* 0x000fc80000000000 */
[----:B------:R-:W-:Y:S01]  /*0ea0*/  FMUL R17, R44, R17 ;  /* 0x000000112c117220 */ /* 0x000fe20000400000 */
[----:B------:R-:W-:Y:S02]  /*0eb0*/  SEL R26, R51, RZ, P3 ;  /* 0x000000ff331a7207 */ /* 0x000fe40001800000 */
[----:B------:R-:W-:Y:S02]  /*0ec0*/  ISETP.GE.U32.AND P3, PT, R29, 0xb, PT ;  /* 0x0000000b1d00780c */ /* 0x000fe40003f66070 */
[----:B------:R-:W-:Y:S01]  /*0ed0*/  SEL R29, R54, RZ, P5 ;  /* 0x000000ff361d7207 */ /* 0x000fe20002800000 */
[----:B------:R-:W-:-:S04]  /*0ee0*/  FFMA R17, R26, R17, R55 ;  /* 0x000000111a117223 */ /* 0x000fc80000000037 */
[----:B------:R-:W-:Y:S01]  /*0ef0*/  FFMA R16, R29, R16, R56 ;  /* 0x000000101d107223 */ /* 0x000fe20000000038 */
[----:B------:R-:W-:Y:S01]  /*0f00*/  SEL R29, R38, RZ, P5 ;  /* 0x000000ff261d7207 */ /* 0x000fe20002800000 */
[----:B------:R-:W-:-:S04]  /*0f10*/  FADD R17, R24, R17 ;  /* 0x0000001118117221 */ /* 0x000fc80000000000 */
[----:B------:R-:W-:Y:S01]  /*0f20*/  FADD R16, R29, R16 ;  /* 0x000000101d107221 */ /* 0x000fe20000000000 */
[----:B------:R-:W-:Y:S02]  /*0f30*/  @P3 FSEL R30, R18, RZ, P4 ;  /* 0x000000ff121e3208 */ /* 0x000fe40002000000 */
[----:B------:R-:W-:Y:S02]  /*0f40*/  @P3 FSEL R27, R19, RZ, P4 ;  /* 0x000000ff131b3208 */ /* 0x000fe40002000000 */
[----:B------:R-:W-:Y:S02]  /*0f50*/  @P3 FSEL R23, R17, RZ, P4 ;  /* 0x000000ff11173208 */ /* 0x000fe40002000000 */
[----:B------:R-:W-:Y:S02]  /*0f60*/  @P3 FSEL R21, R16, RZ, P4 ;  /* 0x000000ff10153208 */ /* 0x000fe40002000000 */
[----:B------:R-:W-:-:S04]  /*0f70*/  ISETP.GT.AND P3, PT, R25, 0x15, PT ;  /* 0x000000151900780c */ /* 0x000fc80003f64270 */
[C---:B------:R-:W-:Y:S01]  /*0f80*/  ISETP.LT.AND P3, PT, R33.reuse, 0x21, P3 ;  /* 0x000000212100780c */ /* 0x040fe20001f61270 */
[----:B------:R-:W-:-:S03]  /*0f90*/  VIADD R29, R33, 0xffffffea ;  /* 0xffffffea211d7836 */ /* 0x000fc60000000000 */
[----:B------:R-:W-:Y:S01]  /*0fa0*/  ISETP.LT.AND P4, PT, R28, 0x100, P3 ;  /* 0x000001001c00780c */ /* 0x000fe20001f81270 */
[----:B------:R-:W-:-:S03]  /*0fb0*/  IMAD.IADD R39, R52, 0x1, R29 ;  /* 0x0000000134277824 */ /* 0x000fc600078e021d */
[----:B------:R-:W-:Y:S01]  /*0fc0*/  ISETP.LT.AND P4, PT, R50, 0xb0, P4 ;  /* 0x000000b03200780c */ /* 0x000fe20002781270 */
[----:B------:R-:W-:Y:S01]  /*0fd0*/  HFMA2.MMA R18, -RZ, RZ, 0, 0 ;  /* 0x00000000ff127435 */ /* 0x000fe200000001ff */
[----:B------:R-:W-:-:S04]  /*0fe0*/  IMAD.WIDE R16, R39, 0x4, R4 ;  /* 0x0000000427107825 */ /* 0x000fc800078e0204 */
[----:B------:R-:W-:-:S07]  /*0ff0*/  IMAD.WIDE R38, R39, 0x4, R2 ;  /* 0x0000000427267825 */ /* 0x000fce00078e0202 */
[----:B------:R-:W2:Y:S04]  /*1000*/  @P4 LDG.E.EL R0, desc[UR4][R16.64] ;  /* 0x0000000410004981 */ /* 0x000ea8000c2e1900 */
[----:B------:R-:W3:Y:S01]  /*1010*/  @P4 LDG.E.EL R18, desc[UR4][R38.64] ;  /* 0x0000000426124981 */ /* 0x000ee2000c2e1900 */
[----:B------:R-:W-:Y:S02]  /*1020*/  IMAD.IADD R43, R40, 0x1, R29 ;  /* 0x00000001282b7824 */ /* 0x000fe400078e021d */
[----:B------:R-:W-:Y:S01]  /*1030*/  IMAD.MOV.U32 R20, RZ, RZ, RZ ;  /* 0x000000ffff147224 */ /* 0x000fe200078e00ff */
[----:B--2---:R-:W-:Y:S02]  /*1040*/  SEL R58, R0, RZ, P4 ;  /* 0x000000ff003a7207 */ /* 0x004fe40002000000 */
[----:B---3--:R-:W-:-:S02]  /*1050*/  SEL R63, R18, RZ, P4 ;  /* 0x000000ff123f7207 */ /* 0x008fc40002000000 */
[----:B------:R-:W-:Y:S01]  /*1060*/  PLOP3.LUT P4, PT, P2, P3, PT, 0x80, 0x0 ;  /* 0x000000000000781c */ /* 0x000fe20001787070 */
[----:B------:R-:W-:Y:S02]  /*1070*/  IMAD.MOV.U32 R0, RZ, RZ, RZ ;  /* 0x000000ffff007224 */ /* 0x000fe400078e00ff */
[----:B------:R-:W-:-:S04]  /*1080*/  IMAD.WIDE R18, R43, 0x4, R4 ;  /* 0x000000042b127825 */ /* 0x000fc800078e0204 */
[----:B------:R-:W-:-:S06]  /*1090*/  IMAD.WIDE R42, R43, 0x4, R2 ;  /* 0x000000042b2a7825 */ /* 0x000fcc00078e0202 */
[----:B------:R-:W2:Y:S04]  /*10a0*/  @P4 LDG.E.EL R0, desc[UR4][R18.64] ;  /* 0x0000000412004981 */ /* 0x000ea8000c2e1900 */
[----:B------:R-:W3:Y:S01]  /*10b0*/  @P4 LDG.E.EL R20, desc[UR4][R42.64] ;  /* 0x000000042a144981 */ /* 0x000ee2000c2e1900 */
[----:B------:R-:W-:-:S04]  /*10c0*/  IMAD.IADD R39, R34, 0x1, R29 ;  /* 0x0000000122277824 */ /* 0x000fc800078e021d */
[----:B------:R-:W-:-:S04]  /*10d0*/  IMAD.WIDE R16, R39, 0x4, R4 ;  /* 0x0000000427107825 */ /* 0x000fc800078e0204 */
[----:B------:R-:W-:Y:S01]  /*10e0*/  IMAD.WIDE R38, R39, 0x4, R2 ;  /* 0x0000000427267825 */ /* 0x000fe200078e0202 */
[----:B--2---:R-:W-:Y:S02]  /*10f0*/  SEL R59, R0, RZ, P4 ;  /* 0x000000ff003b7207 */ /* 0x004fe40002000000 */
[----:B---3--:R-:W-:Y:S02]  /*1100*/  SEL R62, R20, RZ, P4 ;  /* 0x000000ff143e7207 */ /* 0x008fe40002000000 */
[----:B------:R-:W-:Y:S01]  /*1110*/  PLOP3.LUT P4, PT, P1, P3, PT, 0x80, 0x0 ;  /* 0x000000000000781c */ /* 0x000fe20000f87070 */
[----:B------:R-:W-:Y:S01]  /*1120*/  IMAD.MOV.U32 R0, RZ, RZ, RZ ;  /* 0x000000ffff007224 */ /* 0x000fe200078e00ff */
[----:B------:R-:W-:-:S11]  /*1130*/  MOV R20, RZ ;  /* 0x000000ff00147202 */ /* 0x000fd60000000f00 */
        /* <DEDUP_REMOVED lines=8> */
[----:B------:R-:W-:Y:S02]  /*11c0*/  IMAD.MOV.U32 R0, RZ, RZ, RZ ;  /* 0x000000ffff007224 */ /* 0x000fe400078e00ff */
[----:B------:R-:W-:-:S10]  /*11d0*/  IMAD.MOV.U32 R20, RZ, RZ, RZ ;  /* 0x000000ffff147224 */ /* 0x000fd400078e00ff */
[----:B------:R0:W2:Y:S04]  /*11e0*/  @P4 LDG.E.EL R0, desc[UR4][R18.64] ;  /* 0x0000000412004981 */ /* 0x0000a8000c2e1900 */
[----:B------:R1:W3:Y:S01]  /*11f0*/  @P4 LDG.E.EL R20, desc[UR4][R42.64] ;  /* 0x000000042a144981 */ /* 0x0002e2000c2e1900 */
[----:B------:R-:W-:Y:S01]  /*1200*/  ISETP.NE.AND P6, PT, R137, RZ, PT ;  /* 0x000000ff8900720c */ /* 0x000fe20003fc5270 */
[----:B------:R-:W-:Y:S01]  /*1210*/  VIADD R29, R33, 0xffffffdf ;  /* 0xffffffdf211d7836 */ /* 0x000fe20000000000 */
[----:B------:R-:W-:-:S03]  /*1220*/  HFMA2.MMA R24, -RZ, RZ, 0, 0 ;  /* 0x00000000ff187435 */ /* 0x000fc600000001ff */
[----:B------:R-:W-:Y:S02]  /*1230*/  IMAD.IADD R47, R52, 0x1, R29 ;  /* 0x00000001342f7824 */ /* 0x000fe400078e021d */
[----:B------:R-:W-:Y:S02]  /*1240*/  IMAD.MOV.U32 R22, RZ, RZ, RZ ;  /* 0x000000ffff167224 */ /* 0x000fe400078e00ff */
[----:B------:R-:W-:Y:S02]  /*1250*/  IMAD.MOV.U32 R26, RZ, RZ, RZ ;  /* 0x000000ffff1a7224 */ /* 0x000fe400078e00ff */
[----:B------:R-:W-:Y:S02]  /*1260*/  IMAD.MOV.U32 R35, RZ, RZ, RZ ;  /* 0x000000ffff237224 */ /* 0x000fe400078e00ff */
[----:B------:R-:W-:-:S04]  /*1270*/  IMAD.WIDE R16, R47, 0x4, R8 ;  /* 0x000000042f107825 */ /* 0x000fc800078e0208 */
[----:B------:R-:W-:-:S04]  /*1280*/  IMAD.WIDE R38, R33, 0x4, R10 ;  /* 0x0000000421267825 */ /* 0x000fc800078e020a */
[----:B0-----:R-:W-:-:S04]  /*1290*/  IMAD.WIDE R18, R33, 0x4, R36 ;  /* 0x0000000421127825 */ /* 0x001fc800078e0224 */
[----:B-1----:R-:W-:-:S04]  /*12a0*/  IMAD.WIDE R42, R33, 0x4, R14 ;  /* 0x00000004212a7825 */ /* 0x002fc800078e020e */
[----:B------:R-:W-:-:S04]  /*12b0*/  IMAD.WIDE R44, R33, 0x4, R12 ;  /* 0x00000004212c7825 */ /* 0x000fc800078e020c */
[----:B------:R-:W-:Y:S01]  /*12c0*/  IMAD.WIDE R46, R47, 0x4, R6 ;  /* 0x000000042f2e7825 */ /* 0x000fe200078e0206 */
[----:B--2---:R-:W-:Y:S02]  /*12d0*/  SEL R61, R0, RZ, P4 ;  /* 0x000000ff003d7207 */ /* 0x004fe40002000000 */
[----:B---3--:R-:W-:Y:S02]  /*12e0*/  SEL R64, R20, RZ, P4 ;  /* 0x000000ff14407207 */ /* 0x008fe40002000000 */
[----:B------:R-:W-:Y:S01]  /*12f0*/  ISETP.GT.AND P4, PT, R33, 0x20, P6 ;  /* 0x000000202100780c */ /* 0x000fe20003784270 */
[----:B------:R-:W-:Y:S02]  /*1300*/  IMAD.MOV.U32 R20, RZ, RZ, RZ ;  /* 0x000000ffff147224 */ /* 0x000fe400078e00ff */
[----:B------:R-:W-:-:S10]  /*1310*/  IMAD.MOV.U32 R0, RZ, RZ, RZ ;  /* 0x000000ffff007224 */ /* 0x000fd400078e00ff */
[----:B------:R-:W2:Y:S04]  /*1320*/  @P4 LDG.E.EL R22, desc[UR4][R38.64+-0x84] ;  /* 0xffff7c0426164981 */ /* 0x000ea8000c2e1900 */
[----:B------:R-:W3:Y:S04]  /*1330*/  @P4 LDG.E.EL R20, desc[UR4][R18.64+-0x84] ;  /* 0xffff7c0412144981 */ /* 0x000ee8000c2e1900 */
[----:B------:R-:W4:Y:S04]  /*1340*/  @P4 LDG.E.EL R24, desc[UR4][R42.64+-0x84] ;  /* 0xffff7c042a184981 */ /* 0x000f28000c2e1900 */
[----:B------:R-:W5:Y:S04]  /*1350*/  @P4 LDG.E.EL R26, desc[UR4][R44.64+-0x84] ;  /* 0xffff7c042c1a4981 */ /* 0x000f68000c2e1900 */
[----:B------:R-:W5:Y:S04]  /*1360*/  @P4 LDG.E.EL R0, desc[UR4][R16.64] ;  /* 0x0000000410004981 */ /* 0x000f68000c2e1900 */
[----:B------:R0:W5:Y:S02]  /*1370*/  @P4 LDG.E.EL R35, desc[UR4][R46.64] ;  /* 0x000000042e234981 */ /* 0x000164000c2e1900 */
[----:B0-----:R-:W-:-:S04]  /*1380*/  IMAD.IADD R47, R40, 0x1, R29 ;  /* 0x00000001282f7824 */ /* 0x001fc800078e021d */
[----:B------:R-:W-:-:S04]  /*1390*/  IMAD.WIDE R16, R47, 0x4, R8 ;  /* 0x000000042f107825 */ /* 0x000fc800078e0208 */
[----:B------:R-:W-:Y:S01]  /*13a0*/  IMAD.WIDE R46, R47, 0x4, R6 ;  /* 0x000000042f2e7825 */ /* 0x000fe200078e0206 */
[----:B--2---:R-:W-:Y:S02]  /*13b0*/  SEL R49, R22, RZ, P4 ;  /* 0x000000ff16317207 */ /* 0x004fe40002000000 */
[----:B---3--:R-:W-:Y:S02]  /*13c0*/  SEL R69, R20, RZ, P4 ;  /* 0x000000ff14457207 */ /* 0x008fe40002000000 */
[----:B----4-:R-:W-:Y:S02]  /*13d0*/  SEL R72, R24, RZ, P4 ;  /* 0x000000ff18487207 */ /* 0x010fe40002000000 */
[----:B-----5:R-:W-:Y:S02]  /*13e0*/  SEL R75, R26, RZ, P4 ;  /* 0x000000ff1a4b7207 */ /* 0x020fe40002000000 */
[----:B------:R-:W-:Y:S02]  /*13f0*/  SEL R66, R0, RZ, P4 ;  /* 0x000000ff00427207 */ /* 0x000fe40002000000 */
[----:B------:R-:W-:-:S02]  /*1400*/  SEL R78, R35, RZ, P4 ;  /* 0x000000ff234e7207 */ /* 0x000fc40002000000 */
[----:B------:R-:W-:Y:S01]  /*1410*/  ISETP.GT.AND P4, PT, R33, 0x20, P2 ;  /* 0x000000202100780c */ /* 0x000fe20001784270 */
[----:B------:R-:W-:Y:S01]  /*1420*/  HFMA2.MMA R35, -RZ, RZ, 0, 0 ;  /* 0x00000000ff237435 */ /* 0x000fe200000001ff */
[----:B------:R-:W-:Y:S01]  /*1430*/  MOV R22, RZ ;  /* 0x000000ff00167202 */ /* 0x000fe20000000f00 */
[----:B------:R-:W-:Y:S02]  /*1440*/  IMAD.MOV.U32 R20, RZ, RZ, RZ ;  /* 0x000000ffff147224 */ /* 0x000fe400078e00ff */
[----:B------:R-:W-:Y:S02]  /*1450*/  IMAD.MOV.U32 R24, RZ, RZ, RZ ;  /* 0x000000ffff187224 */ /* 0x000fe400078e00ff */
[----:B------:R-:W-:Y:S02]  /*1460*/  IMAD.MOV.U32 R26, RZ, RZ, RZ ;  /* 0x000000ffff1a7224 */ /* 0x000fe400078e00ff */
[----:B------:R-:W-:-:S04]  /*1470*/  IMAD.MOV.U32 R0, RZ, RZ, RZ ;  /* 0x000000ffff007224 */ /* 0x000fc800078e00ff */
[----:B------:R-:W2:Y:S04]  /*1480*/  @P4 LDG.E.EL R22, desc[UR4][R38.64+-0x84] ;  /* 0xffff7c0426164981 */ /* 0x000ea8000c2e1900 */
[----:B------:R-:W3:Y:S04]  /*1490*/  @P4 LDG.E.EL R20, desc[UR4][R18.64+-0x84] ;  /* 0xffff7c0412144981 */ /* 0x000ee8000c2e1900 */
[----:B------:R-:W4:Y:S04]  /*14a0*/  @P4 LDG.E.EL R24, desc[UR4][R42.64+-0x84] ;  /* 0xffff7c042a184981 */ /* 0x000f28000c2e1900 */
[----:B------:R-:W5:Y:S04]  /*14b0*/  @P4 LDG.E.EL R26, desc[UR4][R44.64+-0x84] ;  /* 0xffff7c042c1a4981 */ /* 0x000f68000c2e1900 */
[----:B------:R-:W5:Y:S04]  /*14c0*/  @P4 LDG.E.EL R0, desc[UR4][R16.64] ;  /* 0x0000000410004981 */ /* 0x000f68000c2e1900 */
[----:B------:R0:W5:Y:S01]  /*14d0*/  @P4 LDG.E.EL R35, desc[UR4][R46.64] ;  /* 0x000000042e234981 */ /* 0x000162000c2e1900 */
[----:B------:R-:W-:-:S02]  /*14e0*/  IMAD.MOV.U32 R41, RZ, RZ, RZ ;  /* 0x000000ffff297224 */ /* 0x000fc400078e00ff */
[----:B0-----:R-:W-:-:S04]  /*14f0*/  IMAD.IADD R47, R34, 0x1, R29 ;  /* 0x00000001222f7824 */ /* 0x001fc800078e021d */
[----:B------:R-:W-:-:S04]  /*1500*/  IMAD.WIDE R16, R47, 0x4, R8 ;  /* 0x000000042f107825 */ /* 0x000fc800078e0208 */
[----:B------:R-:W-:Y:S02]  /*1510*/  IMAD.MOV.U32 R48, RZ, RZ, RZ ;  /* 0x000000ffff307224 */ /* 0x000fe400078e00ff */
[----:B------:R-:W-:Y:S01]  /*1520*/  IMAD.WIDE R46, R47, 0x4, R6 ;  /* 0x000000042f2e7825 */ /* 0x000fe200078e0206 */
[----:B--2---:R-:W-:Y:S02]  /*1530*/  SEL R51, R22, RZ, P4 ;  /* 0x000000ff16337207 */ /* 0x004fe40002000000 */
[----:B---3--:R-:W-:Y:S02]  /*1540*/  SEL R70, R20, RZ, P4 ;  /* 0x000000ff14467207 */ /* 0x008fe40002000000 */
[----:B----4-:R-:W-:Y:S02]  /*1550*/  SEL R73, R24, RZ, P4 ;  /* 0x000000ff18497207 */ /* 0x010fe40002000000 */
[----:B-----5:R-:W-:Y:S02]  /*1560*/  SEL R76, R26, RZ, P4 ;  /* 0x000000ff1a4c7207 */ /* 0x020fe40002000000 */
[----:B------:R-:W-:-:S02]  /*1570*/  SEL R67, R0, RZ, P4 ;  /* 0x000000ff00437207 */ /* 0x000fc40002000000 */
[----:B------:R-:W-:Y:S02]  /*1580*/  SEL R79, R35, RZ, P4 ;  /* 0x000000ff234f7207 */ /* 0x000fe40002000000 */
[----:B------:R-:W-:Y:S01]  /*1590*/  ISETP.GT.AND P4, PT, R33, 0x20, P1 ;  /* 0x000000202100780c */ /* 0x000fe20000f84270 */
[----:B------:R-:W-:Y:S01]  /*15a0*/  IMAD.MOV.U32 R22, RZ, RZ, RZ ;  /* 0x000000ffff167224 */ /* 0x000fe200078e00ff */
[----:B------:R-:W-:Y:S01]  /*15b0*/  MOV R0, RZ ;  /* 0x000000ff00007202 */ /* 0x000fe20000000f00 */
[----:B------:R-:W-:Y:S02]  /*15c0*/  IMAD.MOV.U32 R20, RZ, RZ, RZ ;  /* 0x000000ffff147224 */ /* 0x000fe400078e00ff */
[----:B------:R-:W-:-:S08]  /*15d0*/  IMAD.MOV.U32 R26, RZ, RZ, RZ ;  /* 0x000000ffff1a7224 */ /* 0x000fd000078e00ff */
[----:B------:R-:W2:Y:S04]  /*15e0*/  @P4 LDG.E.EL R22, desc[UR4][R38.64+-0x84] ;  /* 0xffff7c0426164981 */ /* 0x000ea8000c2e1900 */
[----:B------:R-:W3:Y:S04]  /*15f0*/  @P4 LDG.E.EL R0, desc[UR4][R16.64] ;  /* 0x0000000410004981 */ /* 0x000ee8000c2e1900 */
[----:B------:R-:W4:Y:S04]  /*1600*/  @P4 LDG.E.EL R41, desc[UR4][R44.64+-0x84] ;  /* 0xffff7c042c294981 */ /* 0x000f28000c2e1900 */
[----:B------:R-:W5:Y:S04]  /*1610*/  @P4 LDG.E.EL R20, desc[UR4][R18.64+-0x84] ;  /* 0xffff7c0412144981 */ /* 0x000f68000c2e1900 */
[----:B------:R-:W5:Y:S04]  /*1620*/  @P4 LDG.E.EL R26, desc[UR4][R42.64+-0x84] ;  /* 0xffff7c042a1a4981 */ /* 0x000f68000c2e1900 */
[----:B------:R0:W5:Y:S01]  /*1630*/  @P4 LDG.E.EL R48, desc[UR4][R46.64] ;  /* 0x000000042e304981 */ /* 0x000162000c2e1900 */
[----:B------:R-:W-:-:S04]  /*1640*/  FADD R24, R49, 0.0010000000474974513054 ;  /* 0x3a83126f31187421 */ /* 0x000fc80000000000 */
[----:B------:R-:W1:Y:S01]  /*1650*/  MUFU.SQRT R35, R24 ;  /* 0x0000001800237308 */ /* 0x000e620000002000 */
[----:B------:R-:W-:Y:S02]  /*1660*/  P2R R57, PR, RZ, 0x4 ;  /* 0x00000004ff397803 */ /* 0x000fe40000000000 */
[----:B-1----:R-:W-:Y:S02]  /*1670*/  FSETP.GEU.AND P2, PT, R35, 1.175494350822287508e-38, PT ;  /* 0x008000002300780b */ /* 0x002fe40003f4e000 */
[----:B------:R-:W-:Y:S02]  /*1680*/  P2R R81, PR, RZ, 0x8 ;  /* 0x00000008ff517803 */ /* 0x000fe40000000000 */
[----:B--2---:R-:W-:Y:S02]  /*1690*/  SEL R22, R22, RZ, P4 ;  /* 0x000000ff16167207 */ /* 0x004fe40002000000 */
[----:B---3--:R-:W-:Y:S01]  /*16a0*/  SEL R68, R0, RZ, P4 ;  /* 0x000000ff00447207 */ /* 0x008fe20002000000 */
[----:B------:R-:W-:-:S02]  /*16b0*/  FADD R0, R51, 0.0010000000474974513054 ;  /* 0x3a83126f33007421 */ /* 0x000fc40000000000 */
[----:B------:R-:W-:Y:S01]  /*16c0*/  FADD R16, R22, 0.0010000000474974513054 ;  /* 0x3a83126f16107421 */ /* 0x000fe20000000000 */
[----:B----4-:R-:W-:Y:S02]  /*16d0*/  SEL R77, R41, RZ, P4 ;  /* 0x000000ff294d7207 */ /* 0x010fe40002000000 */
[----:B------:R-:W1:Y:S01]  /*16e0*/  MUFU.SQRT R41, R0 ;  /* 0x0000000000297308 */ /* 0x000e620000002000 */
[----:B-----5:R-:W-:Y:S02]  /*16f0*/  SEL R71, R20, RZ, P4 ;  /* 0x000000ff14477207 */ /* 0x020fe40002000000 */
[----:B------:R-:W-:-:S05]  /*1700*/  SEL R74, R26, RZ, P4 ;  /* 0x000000ff1a4a7207 */ /* 0x000fca0002000000 */
[----:B0-----:R-:W0:Y:S01]  /*1710*/  MUFU.SQRT R46, R16 ;  /* 0x00000010002e7308 */ /* 0x001e220000002000 */
[----:B------:R-:W-:Y:S02]  /*1720*/  SEL R80, R48, RZ, P4 ;  /* 0x000000ff30507207 */ /* 0x000fe40002000000 */
[----:B------:R-:W-:-:S04]  /*1730*/  FSETP.GT.AND P4, PT, R35, 8.50705917302346158658e+37, PT ;  /* 0x7e8000002300780b */ /* 0x000fc80003f84000 */
[----:B------:R-:W-:-:S09]  /*1740*/  FSEL R48, R53, 1, P4 ;  /* 0x3f80000035307808 */ /* 0x000fd20002000000 */
[----:B------:R-:W-:Y:S01]  /*1750*/  @P4 FMUL R35, R35, 0.25 ;  /* 0x3e80000023234820 */ /* 0x000fe20000400000 */
[C---:B-1----:R-:W-:Y:S02]  /*1760*/  FSETP.GT.AND P4, PT, R41.reuse, 8.50705917302346158658e+37, PT ;  /* 0x7e8000002900780b */ /* 0x042fe40003f84000 */
[----:B0-----:R-:W-:Y:S02]  /*1770*/  FSETP.GT.AND P5, PT, R46, 8.50705917302346158658e+37, PT ;  /* 0x7e8000002e00780b */ /* 0x001fe40003fa4000 */
[----:B------:R-:W-:Y:S02]  /*1780*/  FSETP.GEU.AND P3, PT, R41, 1.175494350822287508e-38, PT ;  /* 0x008000002900780b */ /* 0x000fe40003f6e000 */
[C---:B------:R-:W-:Y:S02]  /*1790*/  FSEL R54, R53.reuse, 1, P4 ;  /* 0x3f80000035367808 */ /* 0x040fe40002000000 */
[----:B------:R-:W-:-:S05]  /*17a0*/  FSEL R49, R53, 1, P5 ;  /* 0x3f80000035317808 */ /* 0x000fca0002800000 */
[----:B------:R-:W-:Y:S01]  /*17b0*/  @P4 FMUL R41, R41, 0.25 ;  /* 0x3e80000029294820 */ /* 0x000fe20000400000 */
[C---:B------:R-:W-:Y:S01]  /*17c0*/  FSETP.GEU.AND P4, PT, R46.reuse, 1.175494350822287508e-38, PT ;  /* 0x008000002e00780b */ /* 0x040fe20003f8e000 */
[----:B------:R-:W-:Y:S01]  /*17d0*/  @P5 FMUL R46, R46, 0.25 ;  /* 0x3e8000002e2e5820 */ /* 0x000fe20000400000 */
[----:B------:R-:W-:Y:S01]  /*17e0*/  ISETP.GT.AND P5, PT, R33, 0x20, P0 ;  /* 0x000000202100780c */ /* 0x000fe200007a4270 */
[----:B------:R-:W-:-:S12]  /*17f0*/  IMAD.MOV.U32 R0, RZ, RZ, RZ ;  /* 0x000000ffff007224 */ /* 0x000fd800078e00ff */
[----:B------:R0:W2:Y:S01]  /*1800*/  @P5 LDG.E.EL R0, desc[UR4][R38.64+-0x84] ;  /* 0xffff7c0426005981 */ /* 0x0000a2000c2e1900 */
[----:B------:R-:W-:Y:S01]  /*1810*/  P2R R55, PR, RZ, 0x2 ;  /* 0x00000002ff377803 */ /* 0x000fe20000000000 */
[----:B------:R-:W-:Y:S02]  /*1820*/  IMAD.IADD R29, R32, 0x1, R29 ;  /* 0x00000001201d7824 */ /* 0x000fe400078e021d */
[----:B------:R-:W-:Y:S02]  /*1830*/  IMAD.MOV.U32 R26, RZ, RZ, RZ ;  /* 0x000000ffff1a7224 */ /* 0x000fe400078e00ff */
[----:B------:R-:W-:Y:S02]  /*1840*/  IMAD.MOV.U32 R20, RZ, RZ, RZ ;  /* 0x000000ffff147224 */ /* 0x000fe400078e00ff */
[----:B------:R-:W-:Y:S01]  /*1850*/  IMAD.WIDE R16, R29, 0x4, R8 ;  /* 0x000000041d107825 */ /* 0x000fe200078e0208 */
[----:B------:R-:W-:Y:S01]  /*1860*/  HFMA2.MMA R51, -RZ, RZ, 0, 0 ;  /* 0x00000000ff337435 */ /* 0x000fe200000001ff */
[----:B------:R-:W3:Y:S04]  /*1870*/  @P5 LDG.E.EL R26, desc[UR4][R18.64+-0x84] ;  /* 0xffff7c04121a5981 */ /* 0x000ee8000c2e1900 */
[----:B------:R1:W4:Y:S01]  /*1880*/  @P5 LDG.E.EL R20, desc[UR4][R16.64] ;  /* 0x0000000410145981 */ /* 0x000322000c2e1900 */
[----:B------:R-:W-:Y:S01]  /*1890*/  @!P2 FMUL R35, R35, 16777216 ;  /* 0x4b8000002323a820 */ /* 0x000fe20000400000 */
[----:B------:R-:W-:Y:S01]  /*18a0*/  @!P2 FMUL R48, R48, 16777216 ;  /* 0x4b8000003030a820 */ /* 0x000fe20000400000 */
[----:B------:R-:W-:Y:S01]  /*18b0*/  ISETP.NE.AND P2, PT, R57, RZ, PT ;  /* 0x000000ff3900720c */ /* 0x000fe20003f45270 */
[----:B------:R-:W-:Y:S01]  /*18c0*/  IMAD.MOV.U32 R57, RZ, RZ, RZ ;  /* 0x000000ffff397224 */ /* 0x000fe200078e00ff */
[----:B------:R-:W5:Y:S01]  /*18d0*/  @P5 LDG.E.EL R51, desc[UR4][R42.64+-0x84] ;  /* 0xffff7c042a335981 */ /* 0x000f62000c2e1900 */
[----:B0-----:R-:W-:-:S05]  /*18e0*/  IMAD.WIDE R38, R29, 0x4, R6 ;  /* 0x000000041d267825 */ /* 0x001fca00078e0206 */
        /* <DEDUP_REMOVED lines=8> */
[----:B------:R-:W-:Y:S01]  /*1970*/  ISETP.NE.AND P1, PT, R55, RZ, PT ;  /* 0x000000ff3700720c */ /* 0x000fe20003f25270 */
[----:B------:R-:W-:-:S06]  /*1980*/  IMAD.MOV.U32 R55, RZ, RZ, RZ ;  /* 0x000000ffff377224 */ /* 0x000fcc00078e00ff */
[----:B------:R-:W2:Y:S01]  /*1990*/  @P5 LDG.E.EL R55, desc[UR4][R44.64+-0x84] ;  /* 0xffff7c042c375981 */ /* 0x000ea2000c2e1900 */
[----:B------:R-:W-:Y:S01]  /*19a0*/  @!P3 FMUL R41, R41, 16777216 ;  /* 0x4b8000002929b820 */ /* 0x000fe20000400000 */
[----:B------:R-:W0:Y:S01]  /*19b0*/  MUFU.RCP R35, R35 ;  /* 0x0000002300237308 */ /* 0x000e220000001000 */
[----:B------:R-:W-:Y:S01]  /*19c0*/  @!P4 FMUL R46, R46, 16777216 ;  /* 0x4b8000002e2ec820 */ /* 0x000fe20000400000 */
[----:B------:R-:W-:-:S06]  /*19d0*/  @!P6 FMUL R47, R47, 16777216 ;  /* 0x4b8000002f2fe820 */ /* 0x000fcc0000400000 */
[----:B------:R-:W0:Y:S01]  /*19e0*/  MUFU.RCP R41, R41 ;  /* 0x0000002900297308 */ /* 0x000e220000001000 */
[----:B------:R-:W-:Y:S02]  /*19f0*/  VIADD R29, R50, 0x2 ;  /* 0x00000002321d7836 */ /* 0x000fe40000000000 */
[----:B------:R-:W-:-:S05]  /*1a00*/  @!P3 FMUL R54, R54, 16777216 ;  /* 0x4b8000003636b820 */ /* 0x000fca0000400000 */
[----:B------:R-:W5:Y:S01]  /*1a10*/  MUFU.RCP R46, R46 ;  /* 0x0000002e002e7308 */ /* 0x000f620000001000 */
[----:B------:R-:W-:-:S07]  /*1a20*/  IMAD.HI R0, R29, 0x2e8ba2e9, RZ ;  /* 0x2e8ba2e91d007827 */ /* 0x000fce00078e02ff */
[----:B------:R-:W5:Y:S01]  /*1a30*/  MUFU.RCP R47, R47 ;  /* 0x0000002f002f7308 */ /* 0x000f620000001000 */
[----:B0-----:R-:W-:Y:S01]  /*1a40*/  FMUL R48, R35, R48 ;  /* 0x0000003023307220 */ /* 0x001fe20000400000 */
[----:B---3--:R-:W-:Y:S01]  /*1a50*/  SEL R35, R26, RZ, P5 ;  /* 0x000000ff1a237207 */ /* 0x008fe20002800000 */
[----:B------:R-:W-:Y:S01]  /*1a60*/  FMUL R41, R41, R54 ;  /* 0x0000003629297220 */ /* 0x000fe20000400000 */
[----:B-1----:R-:W-:Y:S01]  /*1a70*/  SHF.R.U32.HI R17, RZ, 0x1f, R0 ;  /* 0x0000001fff117819 */ /* 0x002fe20000011600 */
[----:B------:R-:W-:Y:S01]  /*1a80*/  FADD R16, R67, -R70 ;  /* 0x8000004643107221 */ /* 0x000fe20000000000 */
[----:B----4-:R-:W-:Y:S01]  /*1a90*/  SEL R26, R20, RZ, P5 ;  /* 0x000000ff141a7207 */ /* 0x010fe20002800000 */
[----:B------:R-:W-:Y:S01]  /*1aa0*/  @!P4 FMUL R49, R49, 16777216 ;  /* 0x4b8000003131c820 */ /* 0x000fe20000400000 */
[----:B------:R-:W-:Y:S01]  /*1ab0*/  @!P6 FMUL R56, R56, 16777216 ;  /* 0x4b8000003838e820 */ /* 0x000fe20000400000 */
[----:B------:R-:W-:Y:S01]  /*1ac0*/  LEA.HI.SX32 R0, R0, R17, 0x1d ;  /* 0x0000001100007211 */ /* 0x000fe200078feaff */
[----:B------:R-:W-:Y:S01]  /*1ad0*/  FMUL R20, R41, R16 ;  /* 0x0000001029147220 */ /* 0x000fe20000400000 */
[----:B-----5:R-:W-:Y:S01]  /*1ae0*/  FMUL R46, R46, R49 ;  /* 0x000000312e2e7220 */ /* 0x020fe20000400000 */
[----:B------:R-:W-:Y:S01]  /*1af0*/  FADD R19, R66, -R69 ;  /* 0x8000004542137221 */ /* 0x000fe20000000000 */
[----:B------:R-:W-:Y:S01]  /*1b00*/  FADD R17, R68, -R71 ;  /* 0x8000004744117221 */ /* 0x000fe20000000000 */
[----:B------:R-:W-:Y:S01]  /*1b10*/  FADD R16, R26, -R35 ;  /* 0x800000231a107221 */ /* 0x000fe20000000000 */
[----:B------:R-:W-:Y:S01]  /*1b20*/  FMUL R47, R47, R56 ;  /* 0x000000382f2f7220 */ /* 0x000fe20000400000 */
[----:B------:R-:W-:Y:S01]  /*1b30*/  SEL R51, R51, RZ, P5 ;  /* 0x000000ff33337207 */ /* 0x000fe20002800000 */
[----:B------:R-:W-:Y:S01]  /*1b40*/  FMUL R19, R48, R19 ;  /* 0x0000001330137220 */ /* 0x000fe20000400000 */
[----:B------:R-:W-:Y:S01]  /*1b50*/  ISETP.NE.AND P3, PT, R81, RZ, PT ;  /* 0x000000ff5100720c */ /* 0x000fe20003f65270 */
[----:B------:R-:W-:Y:S01]  /*1b60*/  FMUL R17, R46, R17 ;  /* 0x000000112e117220 */ /* 0x000fe20000400000 */
[----:B------:R-:W-:Y:S01]  /*1b70*/  FMUL R16, R47, R16 ;  /* 0x000000102f107220 */ /* 0x000fe20000400000 */
[----:B------:R-:W-:Y:S01]  /*1b80*/  SEL R57, R57, RZ, P5 ;  /* 0x000000ff39397207 */ /* 0x000fe20002800000 */
[----:B------:R-:W-:Y:S01]  /*1b90*/  FFMA R19, R72, R19, R75 ;  /* 0x0000001348137223 */ /* 0x000fe2000000004b */
[----:B------:R-:W-:Y:S01]  /*1ba0*/  FFMA R20, R73, R20, R76 ;  /* 0x0000001449147223 */ /* 0x000fe2000000004c */
[----:B------:R-:W-:Y:S01]  /*1bb0*/  FFMA R17, R74, R17, R77 ;  /* 0x000000114a117223 */ /* 0x000fe2000000004d */
[----:B------:R-:W-:-:S02]  /*1bc0*/  IMAD R29, R0, -0x2c, R29 ;  /* 0xffffffd4001d7824 */ /* 0x000fc400078e021d */
[----:B------:R-:W-:Y:S01]  /*1bd0*/  FADD R19, R78, R19 ;  /* 0x000000134e137221 */ /* 0x000fe20000000000 */
[----:B------:R-:W-:Y:S01]  /*1be0*/  FADD R20, R79, R20 ;  /* 0x000000144f147221 */ /* 0x000fe20000000000 */
[----:B------:R-:W-:Y:S01]  /*1bf0*/  FADD R17, R80, R17 ;  /* 0x0000001150117221 */ /* 0x000fe20000000000 */
[----:B------:R-:W-:Y:S01]  /*1c00*/  ISETP.GT.AND P4, PT, R33, 0x20, PT ;  /* 0x000000202100780c */ /* 0x000fe20003f84270 */
[----:B------:R-:W-:Y:S01]  /*1c10*/  VIADD R41, R29, 0xffffffea ;  /* 0xffffffea1d297836 */ /* 0x000fe20000000000 */
[----:B------:R-:W-:Y:S01]  /*1c20*/  ISETP.NE.AND P6, PT, R137, RZ, PT ;  /* 0x000000ff8900720c */ /* 0x000fe20003fc5270 */
[----:B------:R-:W-:Y:S01]  /*1c30*/  FADD R22, R58, R63 ;  /* 0x0000003f3a167221 */ /* 0x000fe20000000000 */
[----:B------:R-:W-:Y:S01]  /*1c40*/  FADD R18, R59, R62 ;  /* 0x0000003e3b127221 */ /* 0x000fe20000000000 */
[----:B------:R-:W-:Y:S01]  /*1c50*/  FADD R24, R60, R65 ;  /* 0x000000413c187221 */ /* 0x000fe20000000000 */
[----:B------:R-:W-:Y:S01]  /*1c60*/  FADD R0, R61, R64 ;  /* 0x000000403d007221 */ /* 0x000fe20000000000 */
[----:B------:R-:W-:-:S02]  /*1c70*/  @!P3 FSEL R22, R19, RZ, P4 ;  /* 0x000000ff1316b208 */ /* 0x000fc40002000000 */
[----:B------:R-:W-:Y:S02]  /*1c80*/  @!P3 FSEL R18, R20, RZ, P4 ;  /* 0x000000ff1412b208 */ /* 0x000fe40002000000 */
[----:B------:R-:W-:Y:S01]  /*1c90*/  @!P3 FSEL R24, R17, RZ, P4 ;  /* 0x000000ff1118b208 */ /* 0x000fe20002000000 */
[----:B------:R-:W-:Y:S01]  /*1ca0*/  IMAD.IADD R43, R52, 0x1, R41 ;  /* 0x00000001342b7824 */ /* 0x000fe200078e0229 */
[----:B------:R-:W-:Y:S02]  /*1cb0*/  MOV R19, RZ ;  /* 0x000000ff00137202 */ /* 0x000fe40000000f00 */
[----:B--2---:R-:W-:-:S05]  /*1cc0*/  SEL R26, R55, RZ, P5 ;  /* 0x000000ff371a7207 */ /* 0x004fca0002800000 */
[----:B------:R-:W-:-:S04]  /*1cd0*/  FFMA R16, R51, R16, R26 ;  /* 0x0000001033107223 */ /* 0x000fc8000000001a */
[----:B------:R-:W-:-:S05]  /*1ce0*/  FADD R16, R57, R16 ;  /* 0x0000001039107221 */ /* 0x000fca0000000000 */
[----:B------:R-:W-:Y:S02]  /*1cf0*/  @!P3 FSEL R0, R16, RZ, P4 ;  /* 0x000000ff1000b208 */ /* 0x000fe40002000000 */
[----:B------:R-:W-:Y:S01]  /*1d00*/  ISETP.LT.U32.AND P4, PT, R41, 0xb, P6 ;  /* 0x0000000b2900780c */ /* 0x000fe20003781070 */
[----:B------:R-:W-:Y:S02]  /*1d10*/  IMAD.MOV.U32 R26, RZ, RZ, RZ ;  /* 0x000000ffff1a7224 */ /* 0x000fe400078e00ff */
[----:B------:R-:W-:-:S04]  /*1d20*/  IMAD.WIDE R16, R43, 0x4, R4 ;  /* 0x000000042b107825 */ /* 0x000fc800078e0204 */
[----:B------:R-:W-:-:S06]  /*1d30*/  IMAD.WIDE R42, R43, 0x4, R2 ;  /* 0x000000042b2a7825 */ /* 0x000fcc00078e0202 */
[----:B------:R-:W2:Y:S04]  /*1d40*/  @P4 LDG.E.EL R19, desc[UR4][R16.64] ;  /* 0x0000000410134981 */ /* 0x000ea8000c2e1900 */
[----:B------:R0:W3:Y:S01]  /*1d50*/  @P4 LDG.E.EL R26, desc[UR4][R42.64] ;  /* 0x000000042a1a4981 */ /* 0x0000e2000c2e1900 */
[----:B------:R-:W-:Y:S01]  /*1d60*/  ISETP.LT.U32.AND P3, PT, R41, 0xb, P2 ;  /* 0x0000000b2900780c */ /* 0x000fe20001761070 */
[----:B------:R-:W-:Y:S02]  /*1d70*/  IMAD.IADD R45, R40, 0x1, R41 ;  /* 0x00000001282d7824 */ /* 0x000fe400078e0229 */
[----:B------:R-:W-:Y:S02]  /*1d80*/  IMAD.MOV.U32 R20, RZ, RZ, RZ ;  /* 0x000000ffff147224 */ /* 0x000fe400078e00ff */
[----:B------:R-:W-:-:S02]  /*1d90*/  IMAD.MOV.U32 R35, RZ, RZ, RZ ;  /* 0x000000ffff237224 */ /* 0x000fc400078e00ff */
[----:B------:R-:W-:-:S04]  /*1da0*/  IMAD.WIDE R38, R45, 0x4, R4 ;  /* 0x000000042d267825 */ /* 0x000fc800078e0204 */
[----:B------:R-:W-:Y:S02]  /*1db0*/  IMAD.WIDE R44, R45, 0x4, R2 ;  /* 0x000000042d2c7825 */ /* 0x000fe400078e0202 */
[----:B------:R-:W4:Y:S02]  /*1dc0*/  @P3 LDG.E.EL R20, desc[UR4][R38.64] ;  /* 0x0000000426143981 */ /* 0x000f24000c2e1900 */
[----:B0-----:R-:W-:Y:S02]  /*1dd0*/  IMAD.IADD R43, R34, 0x1, R41 ;  /* 0x00000001222b7824 */ /* 0x001fe400078e0229 */
[----:B------:R-:W5:Y:S02]  /*1de0*/  @P3 LDG.E.EL R35, desc[UR4][R44.64] ;  /* 0x000000042c233981 */ /* 0x000f64000c2e1900 */
[----:B------:R-:W-:-:S04]  /*1df0*/  IMAD.WIDE R16, R43, 0x4, R4 ;  /* 0x000000042b107825 */ /* 0x000fc800078e0204 */
[----:B------:R-:W-:Y:S01]  /*1e00*/  IMAD.WIDE R42, R43, 0x4, R2 ;  /* 0x000000042b2a7825 */ /* 0x000fe200078e0202 */
[----:B--2---:R-:W-:Y:S02]  /*1e10*/  SEL R69, R19, RZ, P4 ;  /* 0x000000ff13457207 */ /* 0x004fe40002000000 */
[----:B---3--:R-:W-:Y:S02]  /*1e20*/  SEL R74, R26, RZ, P4 ;  /* 0x000000ff1a4a7207 */ /* 0x008fe40002000000 */
[----:B------:R-:W-:Y:S01]  /*1e30*/  ISETP.LT.U32.AND P4, PT, R41, 0xb, P1 ;  /* 0x0000000b2900780c */ /* 0x000fe20000f81070 */
[----:B------:R-:W-:Y:S01]  /*1e40*/  HFMA2.MMA R19, -RZ, RZ, 0, 0 ;  /* 0x00000000ff137435 */ /* 0x000fe200000001ff */
[----:B------:R-:W-:-:S11]  /*1e50*/  IMAD.MOV.U32 R26, RZ, RZ, RZ ;  /* 0x000000ffff1a7224 */ /* 0x000fd600078e00ff */
[----:B------:R0:W2:Y:S04]  /*1e60*/  @P4 LDG.E.EL R19, desc[UR4][R16.64] ;  /* 0x0000000410134981 */ /* 0x0000a8000c2e1900 */
[----:B------:R-:W3:Y:S01]  /*1e70*/  @P4 LDG.E.EL R26, desc[UR4][R42.64] ;  /* 0x000000042a1a4981 */ /* 0x000ee2000c2e1900 */
[----:B----4-:R-:W-:Y:S02]  /*1e80*/  SEL R70, R20, RZ, P3 ;  /* 0x000000ff14467207 */ /* 0x010fe40001800000 */
[----:B-----5:R-:W-:Y:S02]  /*1e90*/  SEL R73, R35, RZ, P3 ;  /* 0x000000ff23497207 */ /* 0x020fe40001800000 */
[----:B------:R-:W-:Y:S01]  /*1ea0*/  ISETP.GT.AND P3, PT, R29, 0x20, P6 ;  /* 0x000000201d00780c */ /* 0x000fe20003764270 */
[----:B------:R-:W-:-:S02]  /*1eb0*/  IMAD.MOV.U32 R35, RZ, RZ, RZ ;  /* 0x000000ffff237224 */ /* 0x000fc400078e00ff */
[----:B------:R-:W-:-:S04]  /*1ec0*/  IMAD.WIDE R44, R29, 0x4, R10 ;  /* 0x000000041d2c7825 */ /* 0x000fc800078e020a */
[----:B------:R-:W-:-:S04]  /*1ed0*/  IMAD.IADD R39, R32, 0x1, R41 ;  /* 0x0000000120277824 */ /* 0x000fc800078e0229 */
[C---:B0-----:R-:W-:Y:S02]  /*1ee0*/  IMAD.WIDE R16, R39.reuse, 0x4, R4 ;  /* 0x0000000427107825 */ /* 0x041fe400078e0204 */
[----:B------:R-:W4:Y:S02]  /*1ef0*/  @P3 LDG.E.EL R35, desc[UR4][R44.64+-0x84] ;  /* 0xffff7c042c233981 */ /* 0x000f24000c2e1900 */
[----:B------:R-:W-:Y:S02]  /*1f00*/  IMAD.MOV.U32 R20, RZ, RZ, RZ ;  /* 0x000000ffff147224 */ /* 0x000fe400078e00ff */
[----:B------:R-:W-:Y:S01]  /*1f10*/  IMAD.WIDE R38, R39, 0x4, R2 ;  /* 0x0000000427267825 */ /* 0x000fe200078e0202 */
[----:B--2---:R-:W-:Y:S02]  /*1f20*/  SEL R71, R19, RZ, P4 ;  /* 0x000000ff13477207 */ /* 0x004fe40002000000 */
[----:B---3--:R-:W-:Y:S02]  /*1f30*/  SEL R76, R26, RZ, P4 ;  /* 0x000000ff1a4c7207 */ /* 0x008fe40002000000 */
[----:B------:R-:W-:Y:S01]  /*1f40*/  ISETP.LT.U32.AND P4, PT, R41, 0xb, P0 ;  /* 0x0000000b2900780c */ /* 0x000fe20000781070 */
[----:B------:R-:W-:-:S12]  /*1f50*/  IMAD.MOV.U32 R19, RZ, RZ, RZ ;  /* 0x000000ffff137224 */ /* 0x000fd800078e00ff */
[----:B------:R-:W2:Y:S04]  /*1f60*/  @P4 LDG.E.EL R19, desc[UR4][R16.64] ;  /* 0x0000000410134981 */ /* 0x000ea8000c2e1900 */
[----:B------:R0:W3:Y:S01]  /*1f70*/  @P4 LDG.E.EL R20, desc[UR4][R38.64] ;  /* 0x0000000426144981 */ /* 0x0000e2000c2e1900 */
[----:B----4-:R-:W-:-:S05]  /*1f80*/  SEL R35, R35, RZ, P3 ;  /* 0x000000ff23237207 */ /* 0x010fca0001800000 */
[----:B------:R-:W-:-:S04]  /*1f90*/  FADD R35, R35, 0.0010000000474974513054 ;  /* 0x3a83126f23237421 */ /* 0x000fc80000000000 */
[----:B------:R1:W-:Y:S01]  /*1fa0*/  MUFU.SQRT R56, R35 ;  /* 0x0000002300387308 */ /* 0x0003e20000002000 */
[----:B------:R-:W-:Y:S01]  /*1fb0*/  MOV R26, RZ ;  /* 0x000000ff001a7202 */ /* 0x000fe20000000f00 */
[----:B------:R-:W-:Y:S02]  /*1fc0*/  IMAD.MOV.U32 R51, RZ, RZ, RZ ;  /* 0x000000ffff337224 */ /* 0x000fe400078e00ff */
[----:B------:R-:W-:Y:S01]  /*1fd0*/  IMAD.MOV.U32 R54, RZ, RZ, RZ ;  /* 0x000000ffff367224 */ /* 0x000fe200078e00ff */
[----:B-1----:R-:W-:Y:S01]  /*1fe0*/  HFMA2.MMA R35, -RZ, RZ, 0, 0 ;  /* 0x00000000ff237435 */ /* 0x002fe200000001ff */
[----:B------:R-:W-:-:S04]  /*1ff0*/  IMAD.WIDE R42, R29, 0x4, R36 ;  /* 0x000000041d2a7825 */ /* 0x000fc800078e0224 */
[C---:B------:R-:W-:Y:S01]  /*2000*/  IMAD.WIDE R46, R29.reuse, 0x4, R14 ;  /* 0x000000041d2e7825 */ /* 0x040fe200078e020e */
[----:B------:R-:W4:Y:S03]  /*2010*/  @P3 LDG.E.EL R26, desc[UR4][R42.64+-0x84] ;  /* 0xffff7c042a1a3981 */ /* 0x000f26000c2e1900 */
[----:B------:R-:W-:Y:S01]  /*2020*/  IMAD.WIDE R48, R29, 0x4, R12 ;  /* 0x000000041d307825 */ /* 0x000fe200078e020c */
[----:B------:R-:W5:Y:S04]  /*2030*/  @P3 LDG.E.EL R51, desc[UR4][R46.64+-0x84] ;  /* 0xffff7c042e333981 */ /* 0x000f68000c2e1900 */
[----:B------:R-:W5:Y:S01]  /*2040*/  @P3 LDG.E.EL R54, desc[UR4][R48.64+-0x84] ;  /* 0xffff7c0430363981 */ /* 0x000f62000c2e1900 */
[----:B--2---:R-:W-:Y:S01]  /*2050*/  SEL R72, R19, RZ, P4 ;  /* 0x000000ff13487207 */ /* 0x004fe20002000000 */
[----:B------:R-:W-:-:S04]  /*2060*/  VIADD R19, R29, 0xffffffdf ;  /* 0xffffffdf1d137836 */ /* 0x000fc80000000000 */
[----:B0-----:R-:W-:Y:S01]  /*2070*/  IMAD.IADD R39, R52, 0x1, R19 ;  /* 0x0000000134277824 */ /* 0x001fe200078e0213 */
[----:B---3--:R-:W-:Y:S01]  /*2080*/  SEL R75, R20, RZ, P4 ;  /* 0x000000ff144b7207 */ /* 0x008fe20002000000 */
[----:B------:R-:W-:Y:S02]  /*2090*/  IMAD.MOV.U32 R20, RZ, RZ, RZ ;  /* 0x000000ffff147224 */ /* 0x000fe400078e00ff */
[----:B------:R-:W-:-:S04]  /*20a0*/  IMAD.WIDE R16, R39, 0x4, R8 ;  /* 0x0000000427107825 */ /* 0x000fc800078e0208 */
[----:B------:R-:W-:Y:S01]  /*20b0*/  IMAD.WIDE R38, R39, 0x4, R6 ;  /* 0x0000000427267825 */ /* 0x000fe200078e0206 */
[----:B------:R-:W2:Y:S04]  /*20c0*/  @P3 LDG.E.EL R20, desc[UR4][R16.64] ;  /* 0x0000000410143981 */ /* 0x000ea8000c2e1900 */
[----:B------:R-:W3:Y:S01]  /*20d0*/  @P3 LDG.E.EL R35, desc[UR4][R38.64] ;  /* 0x0000000426233981 */ /* 0x000ee2000c2e1900 */
[----:B----4-:R-:W-:Y:S02]  /*20e0*/  SEL R80, R26, RZ, P3 ;  /* 0x000000ff1a507207 */ /* 0x010fe40001800000 */
[----:B-----5:R-:W-:Y:S02]  /*20f0*/  SEL R82, R51, RZ, P3 ;  /* 0x000000ff33527207 */ /* 0x020fe40001800000 */
[----:B------:R-:W-:Y:S01]  /*2100*/  SEL R83, R54, RZ, P3 ;  /* 0x000000ff36537207 */ /* 0x000fe20001800000 */
[----:B------:R-:W-:Y:S01]  /*2110*/  IMAD.MOV.U32 R51, RZ, RZ, RZ ;  /* 0x000000ffff337224 */ /* 0x000fe200078e00ff */
[----:B------:R-:W-:Y:S01]  /*2120*/  CS2R R54, SRZ ;  /* 0x0000000000367805 */ /* 0x000fe2000001ff00 */
[----:B------:R-:W-:-:S02]  /*2130*/  IMAD.MOV.U32 R26, RZ, RZ, RZ ;  /* 0x000000ffff1a7224 */ /* 0x000fc400078e00ff */
[----:B------:R-:W-:Y:S01]  /*2140*/  IMAD.MOV.U32 R58, RZ, RZ, RZ ;  /* 0x000000ffff3a7224 */ /* 0x000fe200078e00ff */
[----:B--2---:R-:W-:Y:S02]  /*2150*/  SEL R77, R20, RZ, P3 ;  /* 0x000000ff144d7207 */ /* 0x004fe40001800000 */
[----:B---3--:R-:W-:Y:S02]  /*2160*/  SEL R86, R35, RZ, P3 ;  /* 0x000000ff23567207 */ /* 0x008fe40001800000 */
        /* <DEDUP_REMOVED lines=9> */
[----:B------:R0:W5:Y:S04]  /*2200*/  @P3 LDG.E.EL R20, desc[UR4][R16.64] ;  /* 0x0000000410143981 */ /* 0x000168000c2e1900 */
[----:B------:R-:W5:Y:S01]  /*2210*/  @P3 LDG.E.EL R58, desc[UR4][R38.64] ;  /* 0x00000004263a3981 */ /* 0x000f62000c2e1900 */
[----:B------:R-:W-:Y:S02]  /*2220*/  P2R R64, PR, RZ, 0x4 ;  /* 0x00000004ff407803 */ /* 0x000fe40000000000 */
[----:B0-----:R-:W-:-:S02]  /*2230*/  MOV R16, RZ ;  /* 0x000000ff00107202 */ /* 0x001fc40000000f00 */
        /* <DEDUP_REMOVED lines=9> */
[----:B------:R-:W-:Y:S02]  /*22d0*/  FSETP.GEU.AND P2, PT, R57, 1.175494350822287508e-38, PT ;  /* 0x008000003900780b */ /* 0x000fe40003f4e000 */
[----:B------:R-:W-:-:S09]  /*22e0*/  FSEL R60, R53, 1, P3 ;  /* 0x3f800000353c7808 */ /* 0x000fd20001800000 */
[----:B------:R-:W-:Y:S01]  /*22f0*/  @P3 FMUL R57, R57, 0.25 ;  /* 0x3e80000039393820 */ /* 0x000fe20000400000 */
[----:B------:R-:W-:-:S13]  /*2300*/  ISETP.GT.AND P3, PT, R29, 0x20, P1 ;  /* 0x000000201d00780c */ /* 0x000fda0000f64270 */
[----:B------:R-:W2:Y:S01]  /*2310*/  @P3 LDG.E.EL R16, desc[UR4][R44.64+-0x84] ;  /* 0xffff7c042c103981 */ /* 0x000ea2000c2e1900 */
[C---:B------:R-:W-:Y:S02]  /*2320*/  FSETP.GEU.AND P5, PT, R56.reuse, 1.175494350822287508e-38, PT ;  /* 0x008000003800780b */ /* 0x040fe40003fae000 */
[----:B------:R-:W-:Y:S02]  /*2330*/  FSETP.GT.AND P4, PT, R56, 8.50705917302346158658e+37, PT ;  /* 0x7e8000003800780b */ /* 0x000fe40003f84000 */
[----:B------:R-:W-:Y:S02]  /*2340*/  P2R R59, PR, RZ, 0x20 ;  /* 0x00000020ff3b7803 */ /* 0x000fe40000000000 */
        /* <DEDUP_REMOVED lines=12> */
[----:B------:R-:W-:Y:S02]  /*2410*/  P2R R26, PR, RZ, 0x4 ;  /* 0x00000004ff1a7803 */ /* 0x000fe40000000000 */
[----:B------:R-:W-:-:S04]  /*2420*/  ISETP.NE.AND P2, PT, R59, RZ, PT ;  /* 0x000000ff3b00720c */ /* 0x000fc80003f45270 */
[----:B------:R-:W-:Y:S01]  /*2430*/  P2R R20, PR, RZ, 0x4 ;  /* 0x00000004ff147803 */ /* 0x000fe20000000000 */
[----:B------:R-:W-:Y:S01]  /*2440*/  HFMA2.MMA R51, -RZ, RZ, 0, 0 ;  /* 0x00000000ff337435 */ /* 0x000fe200000001ff */
[--C-:B0-----:R-:W-:Y:S02]  /*2450*/  IMAD.IADD R45, R34, 0x1, R19.reuse ;  /* 0x00000001222d7824 */ /* 0x101fe400078e0213 */
[----:B------:R-:W-:Y:S01]  /*2460*/  IMAD.IADD R19, R32, 0x1, R19 ;  /* 0x0000000120137824 */ /* 0x000fe200078e0213 */
[----:B------:R-:W-:Y:S02]  /*2470*/  CS2R R54, SRZ ;  /* 0x0000000000367805 */ /* 0x000fe4000001ff00 */
[----:B------:R-:W-:Y:S01]  /*2480*/  CS2R R66, SRZ ;  /* 0x0000000000427805 */ /* 0x000fe2000001ff00 */
[----:B------:R-:W-:-:S03]  /*2490*/  IMAD.WIDE R38, R19, 0x4, R8 ;  /* 0x0000000413267825 */ /* 0x000fc600078e0208 */
[----:B------:R-:W3:Y:S01]  /*24a0*/  @P3 LDG.E.EL R54, desc[UR4][R42.64+-0x84] ;  /* 0xffff7c042a363981 */ /* 0x000ee2000c2e1900 */
[----:B------:R-:W-:-:S03]  /*24b0*/  IMAD.MOV.U32 R68, RZ, RZ, RZ ;  /* 0x000000ffff447224 */ /* 0x000fc600078e00ff */
[----:B------:R-:W4:Y:S04]  /*24c0*/  @P5 LDG.E.EL R55, desc[UR4][R42.64+-0x84] ;  /* 0xffff7c042a375981 */ /* 0x000f28000c2e1900 */
[----:B------:R-:W5:Y:S04]  /*24d0*/  @P5 LDG.E.EL R51, desc[UR4][R38.64] ;  /* 0x0000000426335981 */ /* 0x000f68000c2e1900 */
        /* <DEDUP_REMOVED lines=20> */
[----:B------:R-:W-:Y:S02]  /*2620*/  ISETP.NE.AND P2, PT, R64, RZ, PT ;  /* 0x000000ff4000720c */ /* 0x000fe40003f45270 */
[----:B------:R-:W-:Y:S01]  /*2630*/  CS2R R64, SRZ ;  /* 0x0000000000407805 */ /* 0x000fe2000001ff00 */
[----:B0-----:R-:W-:-:S05]  /*2640*/  IMAD.WIDE R16, R19, 0x4, R6 ;  /* 0x0000000413107825 */ /* 0x001fca00078e0206 */
[----:B------:R-:W2:Y:S01]  /*2650*/  @P3 LDG.E.EL R64, desc[UR4][R46.64+-0x84] ;  /* 0xffff7c042e403981 */ /* 0x000ea2000c2e1900 */
[----:B-1----:R-:W-:-:S03]  /*2660*/  IMAD.MOV.U32 R44, RZ, RZ, RZ ;  /* 0x000000ffff2c7224 */ /* 0x002fc600078e00ff */
[----:B------:R-:W2:Y:S04]  /*2670*/  @P5 LDG.E.EL R65, desc[UR4][R46.64+-0x84] ;  /* 0xffff7c042e415981 */ /* 0x000ea8000c2e1900 */
[----:B------:R0:W2:Y:S01]  /*2680*/  @P5 LDG.E.EL R44, desc[UR4][R16.64] ;  /* 0x00000004102c5981 */ /* 0x0000a2000c2e1900 */
[----:B------:R-:W-:Y:S01]  /*2690*/  @!P4 FMUL R58, R58, 16777216 ;  /* 0x4b8000003a3ac820 */ /* 0x000fe20000400000 */
[----:B------:R-:W-:Y:S01]  /*26a0*/  @!P6 FMUL R59, R59, 16777216 ;  /* 0x4b8000003b3be820 */ /* 0x000fe20000400000 */
[----:B------:R-:W1:Y:S08]  /*26b0*/  MUFU.RCP R57, R57 ;  /* 0x0000003900397308 */ /* 0x000e700000001000 */
[----:B------:R-:W0:Y:S08]  /*26c0*/  MUFU.RCP R56, R56 ;  /* 0x0000003800387308 */ /* 0x000e300000001000 */
[----:B------:R-:W5:Y:S08]  /*26d0*/  MUFU.RCP R58, R58 ;  /* 0x0000003a003a7308 */ /* 0x000f700000001000 */
[----:B------:R-:W5:Y:S01]  /*26e0*/  MUFU.RCP R59, R59 ;  /* 0x0000003b003b7308 */ /* 0x000f620000001000 */
[----:B------:R-:W-:Y:S01]  /*26f0*/  VIADD R35, R50, 0x3 ;  /* 0x0000000332237836 */ /* 0x000fe20000000000 */
[----:B---3--:R-:W-:Y:S01]  /*2700*/  SEL R54, R54, RZ, P3 ;  /* 0x000000ff36367207 */ /* 0x008fe20001800000 */
[----:B-1----:R-:W-:Y:S01]  /*2710*/  FMUL R42, R57, R60 ;  /* 0x0000003c392a7220 */ /* 0x002fe20000400000 */
[----:B0-----:R-:W-:Y:S01]  /*2720*/  FADD R17, R78, -R79 ;  /* 0x8000004f4e117221 */ /* 0x001fe20000000000 */
[----:B----4-:R-:W-:Y:S01]  /*2730*/  SEL R46, R55, RZ, P5 ;  /* 0x000000ff372e7207 */ /* 0x010fe20002800000 */
[----:B------:R-:W-:Y:S01]  /*2740*/  @!P4 FMUL R63, R63, 16777216 ;  /* 0x4b8000003f3fc820 */ /* 0x000fe20000400000 */
[----:B-----5:R-:W-:Y:S01]  /*2750*/  SEL R51, R51, RZ, P5 ;  /* 0x000000ff33337207 */ /* 0x020fe20002800000 */
[----:B------:R-:W-:Y:S01]  /*2760*/  @!P6 FMUL R62, R62, 16777216 ;  /* 0x4b8000003e3ee820 */ /* 0x000fe20000400000 */
[----:B------:R-:W-:Y:S01]  /*2770*/  SEL R43, R66, RZ, P3 ;  /* 0x000000ff422b7207 */ /* 0x000fe20001800000 */
[----:B------:R-:W-:-:S04]  /*2780*/  IMAD.HI R19, R35, 0x2e8ba2e9, RZ ;  /* 0x2e8ba2e923137827 */ /* 0x000fc800078e02ff */
[----:B------:R-:W-:Y:S01]  /*2790*/  FMUL R42, R42, R17 ;  /* 0x000000112a2a7220 */ /* 0x000fe20000400000 */
[----:B------:R-:W-:Y:S01]  /*27a0*/  FMUL R56, R56, R61 ;  /* 0x0000003d38387220 */ /* 0x000fe20000400000 */
[----:B------:R-:W-:Y:S01]  /*27b0*/  FMUL R58, R58, R63 ;  /* 0x0000003f3a3a7220 */ /* 0x000fe20000400000 */
[----:B------:R-:W-:Y:S01]  /*27c0*/  FADD R17, R51, -R46 ;  /* 0x8000002e33117221 */ /* 0x000fe20000000000 */
[----:B------:R-:W-:Y:S01]  /*27d0*/  FMUL R62, R59, R62 ;  /* 0x0000003e3b3e7220 */ /* 0x000fe20000400000 */
[----:B------:R-:W-:Y:S02]  /*27e0*/  SEL R67, R67, RZ, P5 ;  /* 0x000000ff43437207 */ /* 0x000fe40002800000 */
[----:B------:R-:W-:Y:S01]  /*27f0*/  SHF.R.U32.HI R20, RZ, 0x1f, R19 ;  /* 0x0000001fff147819 */ /* 0x000fe20000011613 */
[----:B------:R-:W-:Y:S01]  /*2800*/  FMUL R17, R62, R17 ;  /* 0x000000113e117220 */ /* 0x000fe20000400000 */
[----:B------:R-:W-:Y:S02]  /*2810*/  FFMA R42, R81, R42, R84 ;  /* 0x0000002a512a7223 */ /* 0x000fe40000000054 */
[----:B------:R-:W-:-:S02]  /*2820*/  LEA.HI.SX32 R38, R19, R20, 0x1d ;  /* 0x0000001413267211 */ /* 0x000fc400078feaff */
[----:B------:R-:W-:Y:S01]  /*2830*/  FADD R42, R85, R42 ;  /* 0x0000002a552a7221 */ /* 0x000fe20000000000 */
[----:B------:R-:W-:Y:S01]  /*2840*/  ISETP.GT.AND P4, PT, R29, 0x20, PT ;  /* 0x000000201d00780c */ /* 0x000fe20003f84270 */
[----:B------:R-:W-:Y:S01]  /*2850*/  FADD R19, R69, R74 ;  /* 0x0000004a45137221 */ /* 0x000fe20000000000 */
[----:B------:R-:W-:Y:S01]  /*2860*/  FADD R20, R71, R76 ;  /* 0x0000004c47147221 */ /* 0x000fe20000000000 */
[----:B------:R-:W-:Y:S01]  /*2870*/  FADD R16, R72, R75 ;  /* 0x0000004b48107221 */ /* 0x000fe20000000000 */
[----:B--2---:R-:W-:Y:S02]  /*2880*/  SEL R39, R26, RZ, P3 ;  /* 0x000000ff1a277207 */ /* 0x004fe40001800000 */
[----:B------:R-:W-:-:S03]  /*2890*/  SEL R68, R68, RZ, P3 ;  /* 0x000000ff44447207 */ /* 0x000fc60001800000 */
[----:B------:R-:W-:Y:S01]  /*28a0*/  FADD R39, R39, -R54 ;  /* 0x8000003627277221 */ /* 0x000fe20000000000 */
[----:B------:R-:W-:Y:S02]  /*28b0*/  SEL R64, R64, RZ, P3 ;  /* 0x000000ff40407207 */ /* 0x000fe40001800000 */
[----:B------:R-:W-:Y:S01]  /*28c0*/  ISETP.GE.U32.AND P3, PT, R41, 0xb, PT ;  /* 0x0000000b2900780c */ /* 0x000fe20003f66070 */
[----:B------:R-:W-:Y:S01]  /*28d0*/  FADD R41, R77, -R80 ;  /* 0x800000504d297221 */ /* 0x000fe20000000000 */
[----:B------:R-:W-:Y:S01]  /*28e0*/  SEL R46, R65, RZ, P5 ;  /* 0x000000ff412e7207 */ /* 0x000fe20002800000 */
[----:B------:R-:W-:Y:S02]  /*28f0*/  FMUL R39, R58, R39 ;  /* 0x000000273a277220 */ /* 0x000fe40000400000 */
[----:B------:R-:W-:Y:S01]  /*2900*/  FMUL R41, R56, R41 ;  /* 0x0000002938297220 */ /* 0x000fe20000400000 */
[----:B------:R-:W-:Y:S01]  /*2910*/  SEL R44, R44, RZ, P5 ;  /* 0x000000ff2c2c7207 */ /* 0x000fe20002800000 */
[----:B------:R-:W-:Y:S01]  /*2920*/  FFMA R39, R64, R39, R43 ;  /* 0x0000002740277223 */ /* 0x000fe2000000002b */
[----:B------:R-:W-:Y:S01]  /*2930*/  FFMA R17, R46, R17, R67 ;  /* 0x000000112e117223 */ /* 0x000fe20000000043 */
[----:B------:R-:W-:-:S02]  /*2940*/  FFMA R41, R82, R41, R83 ;  /* 0x0000002952297223 */ /* 0x000fc40000000053 */
[----:B------:R-:W-:Y:S01]  /*2950*/  FADD R39, R68, R39 ;  /* 0x0000002744277221 */ /* 0x000fe20000000000 */
[----:B------:R-:W-:Y:S01]  /*2960*/  FADD R43, R44, R17 ;  /* 0x000000112c2b7221 */ /* 0x000fe20000000000 */
[----:B------:R-:W-:Y:S01]  /*2970*/  FADD R41, R86, R41 ;  /* 0x0000002956297221 */ /* 0x000fe20000000000 */
[----:B------:R-:W-:Y:S02]  /*2980*/  IMAD R17, R38, -0x2c, R35 ;  /* 0xffffffd426117824 */ /* 0x000fe400078e0223 */
[----:B------:R-:W-:Y:S01]  /*2990*/  FADD R26, R70, R73 ;  /* 0x00000049461a7221 */ /* 0x000fe20000000000 */
[----:B------:R-:W-:Y:S02]  /*29a0*/  @P3 FSEL R26, R42, RZ, P4 ;  /* 0x000000ff2a1a3208 */ /* 0x000fe40002000000 */
[----:B------:R-:W-:Y:S02]  /*29b0*/  @P3 FSEL R19, R41, RZ, P4 ;  /* 0x000000ff29133208 */ /* 0x000fe40002000000 */
[----:B------:R-:W-:-:S02]  /*29c0*/  @P3 FSEL R20, R39, RZ, P4 ;  /* 0x000000ff27143208 */ /* 0x000fc40002000000 */
[----:B------:R-:W-:Y:S02]  /*29d0*/  @P3 FSEL R16, R43, RZ, P4 ;  /* 0x000000ff2b103208 */ /* 0x000fe40002000000 */
[----:B------:R-:W-:-:S04]  /*29e0*/  ISETP.GE.AND P3, PT, R17, 0x21, PT ;  /* 0x000000211100780c */ /* 0x000fc80003f66270 */
[----:B------:R-:W-:Y:S01]  /*29f0*/  ISETP.GT.AND P3, PT, R29, 0x15, !P3 ;  /* 0x000000151d00780c */ /* 0x000fe20005f64270 */
[----:B------:R-:W-:-:S03]  /*2a00*/  VIADD R35, R17, 0xffffffea ;  /* 0xffffffea11237836 */ /* 0x000fc60000000000 */
[----:B------:R-:W-:Y:S01]  /*2a10*/  ISETP.LT.AND P4, PT, R28, 0x100, P3 ;  /* 0x000001001c00780c */ /* 0x000fe20001f81270 */
[----:B------:R-:W-:-:S03]  /*2a20*/  IMAD.IADD R45, R52, 0x1, R35 ;  /* 0x00000001342d7824 */ /* 0x000fc600078e0223 */
[----:B------:R-:W-:Y:S01]  /*2a30*/  ISETP.LT.AND P4, PT, R50, 0xb0, P4 ;  /* 0x000000b03200780c */ /* 0x000fe20002781270 */
[----:B------:R-:W-:Y:S01]  /*2a40*/  IMAD.MOV.U32 R41, RZ, RZ, RZ ;  /* 0x000000ffff297224 */ /* 0x000fe200078e00ff */
[----:B------:R-:W-:Y:S01]  /*2a50*/  MOV R42, RZ ;  /* 0x000000ff002a7202 */ /* 0x000fe20000000f00 */
[----:B------:R-:W-:-:S04]  /*2a60*/  IMAD.WIDE R38, R45, 0x4, R4 ;  /* 0x000000042d267825 */ /* 0x000fc800078e0204 */
[----:B------:R-:W-:-:S06]  /*2a70*/  IMAD.WIDE R44, R45, 0x4, R2 ;  /* 0x000000042d2c7825 */ /* 0x000fcc00078e0202 */
        /* <DEDUP_REMOVED lines=18> */
[----:B------:R-:W-:Y:S01]  /*2ba0*/  HFMA2.MMA R48, -RZ, RZ, 0, 0 ;  /* 0x00000000ff307435 */ /* 0x000fe200000001ff */
[----:B------:R-:W-:-:S11]  /*2bb0*/  IMAD.MOV.U32 R41, RZ, RZ, RZ ;  /* 0x000000ffff297224 */ /* 0x000fd600078e00ff */
[----:B------:R-:W2:Y:S04]  /*2bc0*/  @P4 LDG.E.EL R41, desc[UR4][R38.64] ;  /* 0x0000000426294981 */ /* 0x000ea8000c2e1900 */
[----:B------:R-:W3:Y:S01]  /*2bd0*/  @P4 LDG.E.EL R48, desc[UR4][R44.64] ;  /* 0x000000042c304981 */ /* 0x000ee2000c2e1900 */
[----:B------:R-:W-:Y:S02]  /*2be0*/  IMAD.IADD R35, R32, 0x1, R35 ;  /* 0x0000000120237824 */ /* 0x000fe400078e0223 */
[----:B------:R-:W-:Y:S02]  /*2bf0*/  IMAD.MOV.U32 R46, RZ, RZ, RZ ;  /* 0x000000ffff2e7224 */ /* 0x000fe400078e00ff */
[----:B------:R-:W-:-:S04]  /*2c00*/  IMAD.WIDE R4, R35, 0x4, R4 ;  /* 0x0000000423047825 */ /* 0x000fc800078e0204 */
[----:B------:R-:W-:Y:S01]  /*2c10*/  IMAD.WIDE R42, R35, 0x4, R2 ;  /* 0x00000004232a7825 */ /* 0x000fe200078e0202 */
[----:B--2---:R-:W-:Y:S02]  /*2c20*/  SEL R54, R41, RZ, P4 ;  /* 0x000000ff29367207 */ /* 0x004fe40002000000 */
[----:B---3--:R-:W-:Y:S02]  /*2c30*/  SEL R57, R48, RZ, P4 ;  /* 0x000000ff30397207 */ /* 0x008fe40002000000 */
[----:B------:R-:W-:Y:S01]  /*2c40*/  PLOP3.LUT P4, PT, P0, P3, PT, 0x80, 0x0 ;  /* 0x000000000000781c */ /* 0x000fe20000787070 */
[----:B------:R-:W-:-:S12]  /*2c50*/  IMAD.MOV.U32 R41, RZ, RZ, RZ ;  /* 0x000000ffff297224 */ /* 0x000fd800078e00ff */
[----:B------:R0:W2:Y:S04]  /*2c60*/  @P4 LDG.E.EL R41, desc[UR4][R4.64] ;  /* 0x0000000404294981 */ /* 0x0000a8000c2e1900 */
[----:B------:R-:W3:Y:S01]  /*2c70*/  @P4 LDG.E.EL R46, desc[UR4][R42.64] ;  /* 0x000000042a2e4981 */ /* 0x000ee2000c2e1900 */
[----:B------:R-:W-:Y:S02]  /*2c80*/  ISETP.NE.AND P6, PT, R137, RZ, PT ;  /* 0x000000ff8900720c */ /* 0x000fe40003fc5270 */
[----:B------:R-:W-:Y:S01]  /*2c90*/  IADD3 R35, R17, -0x21, RZ ;  /* 0xffffffdf11237810 */ /* 0x000fe20007ffe0ff */
[----:B------:R-:W-:-:S04]  /*2ca0*/  IMAD.MOV.U32 R45, RZ, RZ, RZ ;  /* 0x000000ffff2d7224 */ /* 0x000fc800078e00ff */
[----:B------:R-:W-:Y:S02]  /*2cb0*/  IMAD.IADD R39, R52, 0x1, R35 ;  /* 0x0000000134277824 */ /* 0x000fe400078e0223 */
[----:B------:R-:W-:Y:S02]  /*2cc0*/  IMAD.MOV.U32 R44, RZ, RZ, RZ ;  /* 0x000000ffff2c7224 */ /* 0x000fe400078e00ff */
[----:B------:R-:W-:Y:S02]  /*2cd0*/  IMAD.MOV.U32 R48, RZ, RZ, RZ ;  /* 0x000000ffff307224 */ /* 0x000fe400078e00ff */
[----:B0-----:R-:W-:-:S04]  /*2ce0*/  IMAD.WIDE R4, R39, 0x4, R8 ;  /* 0x0000000427047825 */ /* 0x001fc800078e0208 */
[----:B------:R-:W-:-:S04]  /*2cf0*/  IMAD.WIDE R10, R17, 0x4, R10 ;  /* 0x00000004110a7825 */ /* 0x000fc800078e020a */
[----:B------:R-:W-:-:S04]  /*2d00*/  IMAD.WIDE R36, R17, 0x4, R36 ;  /* 0x0000000411247825 */ /* 0x000fc800078e0224 */
[----:B------:R-:W-:-:S04]  /*2d10*/  IMAD.WIDE R14, R17, 0x4, R14 ;  /* 0x00000004110e7825 */ /* 0x000fc800078e020e */
[----:B------:R-:W-:-:S04]  /*2d20*/  IMAD.WIDE R12, R17, 0x4, R12 ;  /* 0x00000004110c7825 */ /* 0x000fc800078e020c */
[----:B------:R-:W-:Y:S01]  /*2d30*/  IMAD.WIDE R38, R39, 0x4, R6 ;  /* 0x0000000427267825 */ /* 0x000fe200078e0206 */
[----:B--2---:R-:W-:Y:S02]  /*2d40*/  SEL R55, R41, RZ, P4 ;  /* 0x000000ff29377207 */ /* 0x004fe40002000000 */
[----:B---3--:R-:W-:Y:S02]  /*2d50*/  SEL R60, R46, RZ, P4 ;  /* 0x000000ff2e3c7207 */ /* 0x008fe40002000000 */
[----:B------:R-:W-:Y:S02]  /*2d60*/  ISETP.GT.AND P4, PT, R17, 0x20, P6 ;  /* 0x000000201100780c */ /* 0x000fe40003784270 */
[----:B------:R-:W-:Y:S01]  /*2d70*/  CS2R R46, SRZ ;  /* 0x00000000002e7805 */ /* 0x000fe2000001ff00 */
[----:B------:R-:W-:-:S10]  /*2d80*/  IMAD.MOV.U32 R41, RZ, RZ, RZ ;  /* 0x000000ffff297224 */ /* 0x000fd400078e00ff */
[----:B------:R-:W2:Y:S04]  /*2d90*/  @P4 LDG.E.EL R45, desc[UR4][R10.64+-0x84] ;  /* 0xffff7c040a2d4981 */ /* 0x000ea8000c2e1900 */
[----:B------:R-:W3:Y:S04]  /*2da0*/  @P4 LDG.E.EL R44, desc[UR4][R36.64+-0x84] ;  /* 0xffff7c04242c4981 */ /* 0x000ee8000c2e1900 */
[----:B------:R-:W4:Y:S04]  /*2db0*/  @P4 LDG.E.EL R46, desc[UR4][R14.64+-0x84] ;  /* 0xffff7c040e2e4981 */ /* 0x000f28000c2e1900 */
[----:B------:R-:W5:Y:S04]  /*2dc0*/  @P4 LDG.E.EL R47, desc[UR4][R12.64+-0x84] ;  /* 0xffff7c040c2f4981 */ /* 0x000f68000c2e1900 */
[----:B------:R-:W5:Y:S04]  /*2dd0*/  @P4 LDG.E.EL R41, desc[UR4][R4.64] ;  /* 0x0000000404294981 */ /* 0x000f68000c2e1900 */
[----:B------:R0:W5:Y:S01]  /*2de0*/  @P4 LDG.E.EL R48, desc[UR4][R38.64] ;  /* 0x0000000426304981 */ /* 0x000162000c2e1900 */
[----:B------:R-:W-:-:S02]  /*2df0*/  IMAD.MOV.U32 R43, RZ, RZ, RZ ;  /* 0x000000ffff2b7224 */ /* 0x000fc400078e00ff */
[----:B------:R-:W-:Y:S01]  /*2e00*/  IMAD.MOV.U32 R42, RZ, RZ, RZ ;  /* 0x000000ffff2a7224 */ /* 0x000fe200078e00ff */
[----:B0-----:R-:W-:-:S05]  /*2e10*/  IADD3 R39, R40, R35, RZ ;  /* 0x0000002328277210 */ /* 0x001fca0007ffe0ff */
        /* <DEDUP_REMOVED lines=8> */
[----:B------:R-:W-:Y:S02]  /*2ea0*/  ISETP.GT.AND P4, PT, R17, 0x20, P2 ;  /* 0x000000201100780c */ /* 0x000fe40001784270 */
[----:B------:R-:W-:Y:S01]  /*2eb0*/  CS2R R44, SRZ ;  /* 0x00000000002c7805 */ /* 0x000fe2000001ff00 */
        /* <DEDUP_REMOVED lines=19> */
[----:B------:R-:W-:Y:S01]  /*2ff0*/  IMAD.MOV.U32 R43, RZ, RZ, RZ ;  /* 0x000000ffff2b7224 */ /* 0x000fe200078e00ff */
[----:B------:R-:W-:Y:S01]  /*3000*/  CS2R R46, SRZ ;  /* 0x00000000002e7805 */ /* 0x000fe2000001ff00 */
[----:B------:R-:W-:Y:S02]  /*3010*/  IMAD.MOV.U32 R42, RZ, RZ, RZ ;  /* 0x000000ffff2a7224 */ /* 0x000fe400078e00ff */
[----:B------:R-:W-:-:S08]  /*3020*/  IMAD.MOV.U32 R41, RZ, RZ, RZ ;  /* 0x000000ffff297224 */ /* 0x000fd000078e00ff */
[----:B------:R-:W2:Y:S04]  /*3030*/  @P4 LDG.E.EL R43, desc[UR4][R10.64+-0x84] ;  /* 0xffff7c040a2b4981 */ /* 0x000ea8000c2e1900 */
[----:B------:R-:W3:Y:S04]  /*3040*/  @P4 LDG.E.EL R42, desc[UR4][R36.64+-0x84] ;  /* 0xffff7c04242a4981 */ /* 0x000ee8000c2e1900 */
[----:B------:R-:W4:Y:S04]  /*3050*/  @P4 LDG.E.EL R46, desc[UR4][R14.64+-0x84] ;  /* 0xffff7c040e2e4981 */ /* 0x000f28000c2e1900 */
[----:B------:R-:W5:Y:S04]  /*3060*/  @P4 LDG.E.EL R47, desc[UR4][R12.64+-0x84] ;  /* 0xffff7c040c2f4981 */ /* 0x000f68000c2e1900 */
[----:B------:R0:W5:Y:S04]  /*3070*/  @P4 LDG.E.EL R41, desc[UR4][R4.64] ;  /* 0x0000000404294981 */ /* 0x000168000c2e1900 */
[----:B------:R1:W5:Y:S01]  /*3080*/  @P4 LDG.E.EL R48, desc[UR4][R38.64] ;  /* 0x0000000426304981 */ /* 0x000362000c2e1900 */
[----:B------:R-:W-:-:S04]  /*3090*/  FADD R44, R62, 0.0010000000474974513054 ;  /* 0x3a83126f3e2c7421 */ /* 0x000fc80000000000 */
[----:B------:R-:W1:Y:S01]  /*30a0*/  MUFU.SQRT R45, R44 ;  /* 0x0000002c002d7308 */ /* 0x000e620000002000 */
[----:B0-----:R-:W-:-:S07]  /*30b0*/  FADD R4, R65, 0.0010000000474974513054 ;  /* 0x3a83126f41047421 */ /* 0x001fce0000000000 */
[----:B-1----:R-:W0:Y:S01]  /*30c0*/  MUFU.SQRT R39, R4 ;  /* 0x0000000400277308 */ /* 0x002e220000002000 */
[----:B------:R-:W-:Y:S02]  /*30d0*/  P2R R77, PR, RZ, 0x4 ;  /* 0x00000004ff4d7803 */ /* 0x000fe40000000000 */
[----:B------:R-:W-:Y:S02]  /*30e0*/  FSETP.GEU.AND P2, PT, R45, 1.175494350822287508e-38, PT ;  /* 0x008000002d00780b */ /* 0x000fe40003f4e000 */
[----:B------:R-:W-:Y:S02]  /*30f0*/  P2R R78, PR, RZ, 0x8 ;  /* 0x00000008ff4e7803 */ /* 0x000fe40000000000 */
[----:B0-----:R-:W-:Y:S02]  /*3100*/  FSETP.GEU.AND P3, PT, R39, 1.175494350822287508e-38, PT ;  /* 0x008000002700780b */ /* 0x001fe40003f6e000 */
[----:B--2---:R-:W-:-:S05]  /*3110*/  SEL R43, R43, RZ, P4 ;  /* 0x000000ff2b2b7207 */ /* 0x004fca0002000000 */
[----:B------:R-:W-:Y:S01]  /*3120*/  FADD R5, R43, 0.0010000000474974513054 ;  /* 0x3a83126f2b057421 */ /* 0x000fe20000000000 */
[----:B---3--:R-:W-:Y:S02]  /*3130*/  SEL R63, R42, RZ, P4 ;  /* 0x000000ff2a3f7207 */ /* 0x008fe40002000000 */
[----:B----4-:R-:W-:Y:S02]  /*3140*/  SEL R70, R46, RZ, P4 ;  /* 0x000000ff2e467207 */ /* 0x010fe40002000000 */
[----:B-----5:R-:W-:Y:S02]  /*3150*/  SEL R71, R47, RZ, P4 ;  /* 0x000000ff2f477207 */ /* 0x020fe40002000000 */
[----:B------:R-:W-:Y:S02]  /*3160*/  SEL R62, R41, RZ, P4 ;  /* 0x000000ff293e7207 */ /* 0x000fe40002000000 */
[----:B------:R-:W0:Y:S01]  /*3170*/  MUFU.SQRT R41, R5 ;  /* 0x0000000500297308 */ /* 0x000e220000002000 */
[----:B------:R-:W-:-:S02]  /*3180*/  SEL R76, R48, RZ, P4 ;  /* 0x000000ff304c7207 */ /* 0x000fc40002000000 */
[----:B------:R-:W-:-:S04]  /*3190*/  FSETP.GT.AND P4, PT, R45, 8.50705917302346158658e+37, PT ;  /* 0x7e8000002d00780b */ /* 0x000fc80003f84000 */
[----:B------:R-:W-:-:S09]  /*31a0*/  FSEL R46, R53, 1, P4 ;  /* 0x3f800000352e7808 */ /* 0x000fd20002000000 */
[----:B------:R-:W-:Y:S01]  /*31b0*/  @P4 FMUL R45, R45, 0.25 ;  /* 0x3e8000002d2d4820 */ /* 0x000fe20000400000 */
[----:B------:R-:W-:Y:S02]  /*31c0*/  FSETP.GT.AND P4, PT, R39, 8.50705917302346158658e+37, PT ;  /* 0x7e8000002700780b */ /* 0x000fe40003f84000 */
[----:B0-----:R-:W-:Y:S02]  /*31d0*/  FSETP.GT.AND P5, PT, R41, 8.50705917302346158658e+37, PT ;  /* 0x7e8000002900780b */ /* 0x001fe40003fa4000 */
[C---:B------:R-:W-:Y:S02]  /*31e0*/  FSEL R44, R53.reuse, 1, P4 ;  /* 0x3f800000352c7808 */ /* 0x040fe40002000000 */
[----:B------:R-:W-:-:S07]  /*31f0*/  FSEL R48, R53, 1, P5 ;  /* 0x3f80000035307808 */ /* 0x000fce0002800000 */
[----:B------:R-:W-:Y:S01]  /*3200*/  @P4 FMUL R39, R39, 0.25 ;  /* 0x3e80000027274820 */ /* 0x000fe20000400000 */
[C---:B------:R-:W-:Y:S01]  /*3210*/  FSETP.GEU.AND P4, PT, R41.reuse, 1.175494350822287508e-38, PT ;  /* 0x008000002900780b */ /* 0x040fe20003f8e000 */
[----:B------:R-:W-:Y:S01]  /*3220*/  @P5 FMUL R41, R41, 0.25 ;  /* 0x3e80000029295820 */ /* 0x000fe20000400000 */
[----:B------:R-:W-:Y:S02]  /*3230*/  ISETP.GT.AND P5, PT, R17, 0x20, P0 ;  /* 0x000000201100780c */ /* 0x000fe400007a4270 */
[----:B------:R-:W-:-:S11]  /*3240*/  CS2R R4, SRZ ;  /* 0x0000000000047805 */ /* 0x000fd6000001ff00 */
[----:B------:R0:W2:Y:S01]  /*3250*/  @P5 LDG.E.EL R4, desc[UR4][R10.64+-0x84] ;  /* 0xffff7c040a045981 */ /* 0x0000a2000c2e1900 */
[----:B------:R-:W-:-:S03]  /*3260*/  IMAD.IADD R35, R32, 0x1, R35 ;  /* 0x0000000120237824 */ /* 0x000fc600078e0223 */
[----:B------:R1:W3:Y:S01]  /*3270*/  @P5 LDG.E.EL R5, desc[UR4][R36.64+-0x84] ;  /* 0xffff7c0424055981 */ /* 0x0002e2000c2e1900 */
[C---:B------:R-:W-:Y:S01]  /*3280*/  IMAD.WIDE R8, R35.reuse, 0x4, R8 ;  /* 0x0000000423087825 */ /* 0x040fe200078e0208 */
[----:B------:R-:W-:Y:S02]  /*3290*/  MOV R47, RZ ;  /* 0x000000ff002f7202 */ /* 0x000fe40000000f00 */
[----:B0-----:R-:W-:Y:S01]  /*32a0*/  CS2R R10, SRZ ;  /* 0x00000000000a7805 */ /* 0x001fe2000001ff00 */
[----:B------:R-:W-:-:S05]  /*32b0*/  IMAD.WIDE R6, R35, 0x4, R6 ;  /* 0x0000000423067825 */ /* 0x000fca00078e0206 */
[----:B------:R0:W4:Y:S04]  /*32c0*/  @P5 LDG.E.EL R10, desc[UR4][R14.64+-0x84] ;  /* 0xffff7c040e0a5981 */ /* 0x000128000c2e1900 */
[----:B------:R-:W5:Y:S04]  /*32d0*/  @P5 LDG.E.EL R11, desc[UR4][R12.64+-0x84] ;  /* 0xffff7c040c0b5981 */ /* 0x000f68000c2e1900 */
[----:B------:R-:W3:Y:S01]  /*32e0*/  @P5 LDG.E.EL R47, desc[UR4][R6.64] ;  /* 0x00000004062f5981 */ /* 0x000ee2000c2e1900 */
[----:B--2---:R-:W-:Y:S02]  /*32f0*/  SEL R4, R4, RZ, P5 ;  /* 0x000000ff04047207 */ /* 0x004fe40002800000 */
[----:B------:R-:W-:Y:S01]  /*3300*/  P2R R75, PR, RZ, 0x2 ;  /* 0x00000002ff4b7803 */ /* 0x000fe20000000000 */
[----:B------:R-:W-:Y:S01]  /*3310*/  @!P3 FMUL R39, R39, 16777216 ;  /* 0x4b8000002727b820 */ /* 0x000fe20000400000 */
[----:B------:R-:W-:Y:S01]  /*3320*/  @!P2 FMUL R45, R45, 16777216 ;  /* 0x4b8000002d2da820 */ /* 0x000fe20000400000 */
[----:B------:R-:W-:Y:S01]  /*3330*/  FADD R4, R4, 0.0010000000474974513054 ;  /* 0x3a83126f04047421 */ /* 0x000fe20000000000 */
[----:B------:R-:W-:Y:S01]  /*3340*/  @!P4 FMUL R41, R41, 16777216 ;  /* 0x4b8000002929c820 */ /* 0x000fe20000400000 */
[----:B------:R-:W-:Y:S01]  /*3350*/  @!P3 FMUL R44, R44, 16777216 ;  /* 0x4b8000002c2cb820 */ /* 0x000fe20000400000 */
[----:B------:R-:W-:Y:S01]  /*3360*/  @!P2 FMUL R46, R46, 16777216 ;  /* 0x4b8000002e2ea820 */ /* 0x000fe20000400000 */
[----:B------:R2:W3:Y:S01]  /*3370*/  MUFU.SQRT R42, R4 ;  /* 0x00000004002a7308 */ /* 0x0004e20000002000 */
[----:B------:R-:W-:Y:S01]  /*3380*/  @!P4 FMUL R48, R48, 16777216 ;  /* 0x4b8000003030c820 */ /* 0x000fe20000400000 */
[----:B------:R-:W-:Y:S01]  /*3390*/  FADD R38, R49, R56 ;  /* 0x0000003831267221 */ /* 0x000fe20000000000 */
[----:B-1----:R-:W-:Y:S01]  /*33a0*/  FADD R37, R51, R58 ;  /* 0x0000003a33257221 */ /* 0x002fe20000000000 */
[----:B------:R-:W-:Y:S01]  /*33b0*/  FADD R35, R54, R57 ;  /* 0x0000003936237221 */ /* 0x000fe20000000000 */
[----:B------:R-:W-:Y:S01]  /*33c0*/  FADD R36, R55, R60 ;  /* 0x0000003c37247221 */ /* 0x000fe20000000000 */
[----:B0-----:R-:W0:Y:S01]  /*33d0*/  LDC.64 R14, c[0x0][0x240] ;  /* 0x00009000ff0e7b82 */ /* 0x001e220000000a00 */
[----:B--2---:R-:W-:-:S06]  /*33e0*/  IMAD.MOV.U32 R4, RZ, RZ, RZ ;  /* 0x000000ffff047224 */ /* 0x004fcc00078e00ff */
[----:B------:R1:W2:Y:S01]  /*33f0*/  @P5 LDG.E.EL R4, desc[UR4][R8.64] ;  /* 0x0000000408045981 */ /* 0x0002a2000c2e1900 */
[C---:B---3--:R-:W-:Y:S02]  /*3400*/  FSETP.GT.AND P1, PT, R42.reuse, 8.50705917302346158658e+37, PT ;  /* 0x7e8000002a00780b */ /* 0x048fe40003f24000 */
[C---:B------:R-:W-:Y:S01]  /*3410*/  FSETP.GEU.AND P6, PT, R42.reuse, 1.175494350822287508e-38, PT ;  /* 0x008000002a00780b */ /* 0x040fe20003fce000 */
[----:B------:R-:W3:Y:S10]  /*3420*/  MUFU.RCP R39, R39 ;  /* 0x0000002700277308 */ /* 0x000ef40000001000 */
[----:B------:R-:W-:-:S04]  /*3430*/  @P1 FMUL R42, R42, 0.25 ;  /* 0x3e8000002a2a1820 */ /* 0x000fc80000400000 */
[----:B------:R-:W-:Y:S01]  /*3440*/  @!P6 FMUL R42, R42, 16777216 ;  /* 0x4b8000002a2ae820 */ /* 0x000fe20000400000 */
[----:B------:R-:W0:Y:S01]  /*3450*/  MUFU.RCP R45, R45 ;  /* 0x0000002d002d7308 */ /* 0x000e220000001000 */
[----:B------:R-:W-:-:S07]  /*3460*/  FSEL R43, R53, 1, P1 ;  /* 0x3f800000352b7808 */ /* 0x000fce0000800000 */
[----:B------:R-:W4:Y:S08]  /*3470*/  MUFU.RCP R41, R41 ;  /* 0x0000002900297308 */ /* 0x000f300000001000 */
[----:B------:R-:W5:Y:S01]  /*3480*/  MUFU.RCP R42, R42 ;  /* 0x0000002a002a7308 */ /* 0x000f620000001000 */
[----:B-1----:R-:W-:Y:S01]  /*3490*/  SEL R9, R5, RZ, P5 ;  /* 0x000000ff05097207 */ /* 0x002fe20002800000 */
[----:B------:R-:W-:Y:S01]  /*34a0*/  @!P6 FMUL R43, R43, 16777216 ;  /* 0x4b8000002b2be820 */ /* 0x000fe20000400000 */
[----:B---3--:R-:W-:Y:S01]  /*34b0*/  FMUL R13, R39, R44 ;  /* 0x0000002c270d7220 */ /* 0x008fe20000400000 */
[----:B------:R-:W-:Y:S01]  /*34c0*/  FADD R6, R61, -R66 ;  /* 0x800000423d067221 */ /* 0x000fe20000000000 */
[----:B0-----:R-:W-:Y:S01]  /*34d0*/  FMUL R46, R45, R46 ;  /* 0x0000002e2d2e7220 */ /* 0x001fe20000400000 */
[----:B------:R-:W-:Y:S01]  /*34e0*/  FADD R7, R59, -R64 ;  /* 0x800000403b077221 */ /* 0x000fe20000000000 */
[----:B----4-:R-:W-:Y:S01]  /*34f0*/  FMUL R48, R41, R48 ;  /* 0x0000003029307220 */ /* 0x010fe20000400000 */
[----:B------:R-:W-:Y:S01]  /*3500*/  FADD R5, R62, -R63 ;  /* 0x8000003f3e057221 */ /* 0x000fe20000000000 */
[----:B------:R-:W-:Y:S01]  /*3510*/  FMUL R6, R13, R6 ;  /* 0x000000060d067220 */ /* 0x000fe20000400000 */
[----:B------:R-:W-:Y:S01]  /*3520*/  SEL R13, R10, RZ, P5 ;  /* 0x000000ff0a0d7207 */ /* 0x000fe20002800000 */
[----:B------:R-:W-:Y:S01]  /*3530*/  FMUL R7, R46, R7 ;  /* 0x000000072e077220 */ /* 0x000fe20000400000 */
[----:B-----5:R-:W-:Y:S01]  /*3540*/  SEL R8, R11, RZ, P5 ;  /* 0x000000ff0b087207 */ /* 0x020fe20002800000 */
[----:B------:R-:W-:Y:S01]  /*3550*/  FMUL R43, R42, R43 ;  /* 0x0000002b2a2b7220 */ /* 0x000fe20000400000 */
[----:B------:R-:W-:Y:S01]  /*3560*/  ISETP.NE.AND P3, PT, R78, RZ, PT ;  /* 0x000000ff4e00720c */ /* 0x000fe20003f65270 */
[----:B------:R-:W-:Y:S01]  /*3570*/  FMUL R5, R48, R5 ;  /* 0x0000000530057220 */ /* 0x000fe20000400000 */
[----:B------:R-:W-:Y:S01]  /*3580*/  SEL R47, R47, RZ, P5 ;  /* 0x000000ff2f2f7207 */ /* 0x000fe20002800000 */
[----:B------:R-:W-:Y:S01]  /*3590*/  FFMA R11, R68, R7, R69 ;  /* 0x00000007440b7223 */ /* 0x000fe20000000045 */
[----:B------:R-:W-:Y:S01]  /*35a0*/  FFMA R10, R67, R6, R72 ;  /* 0x00000006430a7223 */ /* 0x000fe20000000048 */
[----:B------:R-:W-:Y:S01]  /*35b0*/  ISETP.GT.AND P4, PT, R17, 0x20, PT ;  /* 0x000000201100780c */ /* 0x000fe20003f84270 */
[----:B------:R-:W0:Y:S01]  /*35c0*/  LDC.64 R6, c[0x0][0x218] ;  /* 0x00008600ff067b82 */ /* 0x000e220000000a00 */
[----:B------:R-:W-:Y:S01]  /*35d0*/  FADD R11, R74, R11 ;  /* 0x0000000b4a0b7221 */ /* 0x000fe20000000000 */
[----:B------:R-:W-:-:S05]  /*35e0*/  FADD R10, R73, R10 ;  /* 0x0000000a490a7221 */ /* 0x000fca0000000000 */
[----:B------:R-:W-:Y:S02]  /*35f0*/  @!P3 FSEL R38, R11, RZ, P4 ;  /* 0x000000ff0b26b208 */ /* 0x000fe40002000000 */
[----:B------:R-:W-:Y:S02]  /*3600*/  @!P3 FSEL R37, R10, RZ, P4 ;  /* 0x000000ff0a25b208 */ /* 0x000fe40002000000 */
[----:B------:R-:W1:Y:S01]  /*3610*/  LDC.64 R10, c[0x0][0x228] ;  /* 0x00008a00ff0a7b82 */ /* 0x000e620000000a00 */
[----:B------:R-:W-:Y:S01]  /*3620*/  VIADD R39, R25, 0xfffffff5 ;  /* 0xfffffff519277836 */ /* 0x000fe20000000000 */
[----:B------:R-:W-:Y:S02]  /*3630*/  ISETP.NE.AND P6, PT, R137, RZ, PT ;  /* 0x000000ff8900720c */ /* 0x000fe40003fc5270 */
[----:B------:R-:W-:Y:S01]  /*3640*/  ISETP.NE.AND P2, PT, R77, RZ, PT ;  /* 0x000000ff4d00720c */ /* 0x000fe20003f45270 */
[----:B------:R-:W-:Y:S01]  /*3650*/  IMAD.IADD R45, R52, 0x1, R39 ;  /* 0x00000001342d7824 */ /* 0x000fe200078e0227 */
[----:B------:R-:W-:Y:S01]  /*3660*/  CS2R R94, SRZ ;  /* 0x00000000005e7805 */ /* 0x000fe2000001ff00 */
[----:B------:R-:W-:Y:S01]  /*3670*/  IMAD.MOV.U32 R41, RZ, RZ, RZ ;  /* 0x000000ffff297224 */ /* 0x000fe200078e00ff */
[----:B------:R-:W-:Y:S01]  /*3680*/  CS2R R60, SRZ ;  /* 0x00000000003c7805 */ /* 0x000fe2000001ff00 */
[----:B------:R-:W-:-:S02]  /*3690*/  IMAD.MOV.U32 R49, RZ, RZ, RZ ;  /* 0x000000ffff317224 */ /* 0x000fc400078e00ff */
[----:B------:R-:W-:Y:S02]  /*36a0*/  IMAD.MOV.U32 R46, RZ, RZ, RZ ;  /* 0x000000ffff2e7224 */ /* 0x000fe400078e00ff */
[C---:B------:R-:W-:Y:S01]  /*36b0*/  IMAD.WIDE R72, R25.reuse, 0x4, R14 ;  /* 0x0000000419487825 */ /* 0x040fe200078e020e */
[----:B------:R-:W-:Y:S01]  /*36c0*/  HFMA2.MMA R48, -RZ, RZ, 0, 0 ;  /* 0x00000000ff307435 */ /* 0x000fe200000001ff */
[----:B------:R-:W-:Y:S02]  /*36d0*/  IADD3 R57, R40, R39, RZ ;  /* 0x0000002728397210 */ /* 0x000fe40007ffe0ff */
[----:B------:R-:W-:Y:S01]  /*36e0*/  CS2R R96, SRZ ;  /* 0x0000000000607805 */ /* 0x000fe2000001ff00 */
[----:B------:R-:W-:Y:S02]  /*36f0*/  IMAD.MOV.U32 R62, RZ, RZ, RZ ;  /* 0x000000ffff3e7224 */ /* 0x000fe400078e00ff */
[----:B-1----:R-:W-:-:S04]  /*3700*/  IMAD.WIDE R68, R25, 0x4, R10 ;  /* 0x0000000419447825 */ /* 0x002fc800078e020a */
[----:B------:R-:W-:Y:S02]  /*3710*/  IMAD.MOV.U32 R51, RZ, RZ, RZ ;  /* 0x000000ffff337224 */ /* 0x000fe400078e00ff */
[----:B0-----:R-:W-:Y:S01]  /*3720*/  IMAD.WIDE R54, R57, 0x4, R6 ;  /* 0x0000000439367825 */ /* 0x001fe200078e0206 */
[----:B--2---:R-:W-:-:S05]  /*3730*/  SEL R4, R4, RZ, P5 ;  /* 0x000000ff04047207 */ /* 0x004fca0002800000 */
[----:B------:R-:W-:-:S04]  /*3740*/  FADD R4, R4, -R9 ;  /* 0x8000000904047221 */ /* 0x000fc80000000000 */
[----:B------:R-:W-:Y:S01]  /*3750*/  FMUL R4, R43, R4 ;  /* 0x000000042b047220 */ /* 0x000fe20000400000 */
[----:B------:R-:W-:-:S03]  /*3760*/  FFMA R9, R70, R5, R71 ;  /* 0x0000000546097223 */ /* 0x000fc60000000047 */
[----:B------:R-:W-:Y:S01]  /*3770*/  FFMA R8, R13, R4, R8 ;  /* 0x000000040d087223 */ /* 0x000fe20000000008 */
[----:B------:R-:W-:Y:S01]  /*3780*/  FADD R9, R76, R9 ;  /* 0x000000094c097221 */ /* 0x000fe20000000000 */
[----:B------:R-:W0:Y:S02]  /*3790*/  LDC.64 R4, c[0x0][0x220] ;  /* 0x00008800ff047b82 */ /* 0x000e240000000a00 */
[----:B------:R-:W-:Y:S02]  /*37a0*/  FADD R8, R47, R8 ;  /* 0x000000082f087221 */ /* 0x000fe40000000000 */
[----:B------:R-:W-:-:S03]  /*37b0*/  @!P3 FSEL R35, R9, RZ, P4 ;  /* 0x000000ff0923b208 */ /* 0x000fc60002000000 */
[----:B------:R-:W-:Y:S01]  /*37c0*/  @!P3 FSEL R36, R8, RZ, P4 ;  /* 0x000000ff0824b208 */ /* 0x000fe20002000000 */
[----:B------:R-:W1:Y:S08]  /*37d0*/  LDC.64 R12, c[0x0][0x238] ;  /* 0x00008e00ff0c7b82 */ /* 0x000e700000000a00 */
[----:B------:R-:W2:Y:S01]  /*37e0*/  LDC.64 R8, c[0x0][0x230] ;  /* 0x00008c00ff087b82 */ /* 0x000ea20000000a00 */
[----:B------:R-:W-:Y:S01]  /*37f0*/  ISETP.LT.U32.AND P4, PT, R39, 0xb, P6 ;  /* 0x0000000b2700780c */ /* 0x000fe20003781070 */
[----:B------:R-:W-:Y:S01]  /*3800*/  IMAD.WIDE R42, R45, 0x4, R6 ;  /* 0x000000042d2a7825 */ /* 0x000fe200078e0206 */
[----:B------:R-:W-:-:S03]  /*3810*/  ISETP.LT.U32.AND P3, PT, R39, 0xb, P2 ;  /* 0x0000000b2700780c */ /* 0x000fc60001761070 */
[----:B------:R-:W-:Y:S02]  /*3820*/  IMAD.MOV.U32 R47, RZ, RZ, RZ ;  /* 0x000000ffff2f7224 */ /* 0x000fe400078e00ff */
[----:B0-----:R-:W-:-:S06]  /*3830*/  IMAD.WIDE R44, R45, 0x4, R4 ;  /* 0x000000042d2c7825 */ /* 0x001fcc00078e0204 */
[----:B------:R0:W3:Y:S01]  /*3840*/  @P4 LDG.E.EL R41, desc[UR4][R42.64] ;  /* 0x000000042a294981 */ /* 0x0000e2000c2e1900 */
[----:B-1----:R-:W-:-:S03]  /*3850*/  IMAD.WIDE R70, R25, 0x4, R12 ;  /* 0x0000000419467825 */ /* 0x002fc600078e020c */
[----:B------:R1:W4:Y:S04]  /*3860*/  @P4 LDG.E.EL R49, desc[UR4][R44.64] ;  /* 0x000000042c314981 */ /* 0x000328000c2e1900 */
[----:B------:R-:W5:Y:S01]  /*3870*/  @P4 LDG.E.EL R46, desc[UR4][R68.64+-0x2c] ;  /* 0xffffd404442e4981 */ /* 0x000f62000c2e1900 */
[----:B--2---:R-:W-:-:S03]  /*3880*/  IMAD.WIDE R58, R25, 0x4, R8 ;  /* 0x00000004193a7825 */ /* 0x004fc600078e0208 */
[----:B------:R-:W2:Y:S01]  /*3890*/  @P4 LDG.E.EL R47, desc[UR4][R70.64+-0x2c] ;  /* 0xffffd404462f4981 */ /* 0x000ea2000c2e1900 */
[----:B0-----:R-:W-:-:S03]  /*38a0*/  IMAD.MOV.U32 R43, RZ, RZ, RZ ;  /* 0x000000ffff2b7224 */ /* 0x001fc600078e00ff */
[----:B------:R-:W2:Y:S01]  /*38b0*/  @P4 LDG.E.EL R95, desc[UR4][R58.64+-0x2c] ;  /* 0xffffd4043a5f4981 */ /* 0x000ea2000c2e1900 */
[----:B-1----:R-:W-:-:S03]  /*38c0*/  IMAD.MOV.U32 R44, RZ, RZ, RZ ;  /* 0x000000ffff2c7224 */ /* 0x002fc600078e00ff */
[----:B------:R-:W2:Y:S01]  /*38d0*/  @P4 LDG.E.EL R61, desc[UR4][R72.64+-0x2c] ;  /* 0xffffd404483d4981 */ /* 0x000ea2000c2e1900 */
[----:B------:R-:W-:-:S03]  /*38e0*/  IMAD.WIDE R56, R57, 0x4, R4 ;  /* 0x0000000439387825 */ /* 0x000fc600078e0204 */
[----:B------:R-:W2:Y:S04]  /*38f0*/  @P3 LDG.E.EL R43, desc[UR4][R70.64+-0x2c] ;  /* 0xffffd404462b3981 */ /* 0x000ea8000c2e1900 */
[----:B------:R0:W2:Y:S04]  /*3900*/  @P3 LDG.E.EL R48, desc[UR4][R54.64] ;  /* 0x0000000436303981 */ /* 0x0000a8000c2e1900 */
[----:B------:R-:W2:Y:S04]  /*3910*/  @P3 LDG.E.EL R96, desc[UR4][R58.64+-0x2c] ;  /* 0xffffd4043a603981 */ /* 0x000ea8000c2e1900 */
[----:B------:R-:W2:Y:S04]  /*3920*/  @P3 LDG.E.EL R51, desc[UR4][R68.64+-0x2c] ;  /* 0xffffd40444333981 */ /* 0x000ea8000c2e1900 */
[----:B------:R1:W2:Y:S04]  /*3930*/  @P3 LDG.E.EL R62, desc[UR4][R56.64] ;  /* 0x00000004383e3981 */ /* 0x0002a8000c2e1900 */
[----:B------:R-:W2:Y:S01]  /*3940*/  @P3 LDG.E.EL R44, desc[UR4][R72.64+-0x2c] ;  /* 0xffffd404482c3981 */ /* 0x000ea2000c2e1900 */
[----:B------:R-:W-:-:S02]  /*3950*/  ISETP.NE.AND P1, PT, R75, RZ, PT ;  /* 0x000000ff4b00720c */ /* 0x000fc40003f25270 */
[----:B------:R-:W-:Y:S02]  /*3960*/  CS2R R100, SRZ ;  /* 0x0000000000647805 */ /* 0x000fe4000001ff00 */
[----:B------:R-:W-:Y:S02]  /*3970*/  CS2R R74, SRZ ;  /* 0x00000000004a7805 */ /* 0x000fe4000001ff00 */
[----:B------:R-:W-:Y:S01]  /*3980*/  CS2R R76, SRZ ;  /* 0x00000000004c7805 */ /* 0x000fe2000001ff00 */
[----:B------:R-:W-:Y:S01]  /*3990*/  IMAD.IADD R67, R32, 0x1, R39 ;  /* 0x0000000120437824 */ /* 0x000fe200078e0227 */
[----:B------:R-:W-:-:S03]  /*39a0*/  CS2R R102, SRZ ;  /* 0x0000000000667805 */ /* 0x000fc6000001ff00 */
[----:B------:R-:W-:-:S04]  /*39b0*/  IMAD.WIDE R64, R67, 0x4, R6 ;  /* 0x0000000443407825 */ /* 0x000fc800078e0206 */
[----:B------:R-:W-:Y:S01]  /*39c0*/  IMAD.WIDE R66, R67, 0x4, R4 ;  /* 0x0000000443427825 */ /* 0x000fe200078e0204 */
[----:B---3--:R-:W-:Y:S02]  /*39d0*/  SEL R41, R41, RZ, P4 ;  /* 0x000000ff29297207 */ /* 0x008fe40002000000 */
[----:B----4-:R-:W-:Y:S02]  /*39e0*/  SEL R49, R49, RZ, P4 ;  /* 0x000000ff31317207 */ /* 0x010fe40002000000 */
[----:B-----5:R-:W-:Y:S02]  /*39f0*/  SEL R46, R46, RZ, P4 ;  /* 0x000000ff2e2e7207 */ /* 0x020fe40002000000 */
[----:B--2---:R-:W-:Y:S02]  /*3a00*/  SEL R45, R47, RZ, P4 ;  /* 0x000000ff2f2d7207 */ /* 0x004fe40002000000 */
[----:B------:R-:W-:Y:S02]  /*3a10*/  SEL R95, R95, RZ, P4 ;  /* 0x000000ff5f5f7207 */ /* 0x000fe40002000000 */
[----:B------:R-:W-:-:S02]  /*3a20*/  SEL R42, R61, RZ, P4 ;  /* 0x000000ff3d2a7207 */ /* 0x000fc40002000000 */
[----:B------:R-:W-:Y:S01]  /*3a30*/  ISETP.LT.U32.AND P4, PT, R39, 0xb, P1 ;  /* 0x0000000b2700780c */ /* 0x000fe20000f81070 */
[----:B------:R-:W-:Y:S01]  /*3a40*/  IMAD.IADD R61, R34, 0x1, R39 ;  /* 0x00000001223d7824 */ /* 0x000fe200078e0227 */
[----:B------:R-:W-:-:S03]  /*3a50*/  SEL R47, R43, RZ, P3 ;  /* 0x000000ff2b2f7207 */ /* 0x000fc60001800000 */
[----:B0-----:R-:W-:Y:S01]  /*3a60*/  IMAD.WIDE R54, R61, 0x4, R6 ;  /* 0x000000043d367825 */ /* 0x001fe200078e0206 */
[----:B------:R-:W-:-:S03]  /*3a70*/  SEL R43, R48, RZ, P3 ;  /* 0x000000ff302b7207 */ /* 0x000fc60001800000 */
[----:B-1----:R-:W-:Y:S01]  /*3a80*/  IMAD.WIDE R56, R61, 0x4, R4 ;  /* 0x000000043d387825 */ /* 0x002fe200078e0204 */
[----:B------:R-:W-:-:S03]  /*3a90*/  SEL R96, R96, RZ, P3 ;  /* 0x000000ff60607207 */ /* 0x000fc60001800000 */
[----:B------:R-:W-:Y:S01]  /*3aa0*/  IMAD.MOV.U32 R61, RZ, RZ, RZ ;  /* 0x000000ffff3d7224 */ /* 0x000fe200078e00ff */
[----:B------:R-:W-:Y:S01]  /*3ab0*/  SEL R51, R51, RZ, P3 ;  /* 0x000000ff33337207 */ /* 0x000fe20001800000 */
[----:B------:R0:W2:Y:S01]  /*3ac0*/  @P4 LDG.E.EL R60, desc[UR4][R54.64] ;  /* 0x00000004363c4981 */ /* 0x0000a2000c2e1900 */
[----:B------:R-:W-:Y:S02]  /*3ad0*/  SEL R48, R62, RZ, P3 ;  /* 0x000000ff3e307207 */ /* 0x000fe40001800000 */
[----:B------:R-:W-:Y:S01]  /*3ae0*/  CS2R R62, SRZ ;  /* 0x00000000003e7805 */ /* 0x000fe2000001ff00 */
[----:B------:R-:W3:Y:S01]  /*3af0*/  @P4 LDG.E.EL R61, desc[UR4][R68.64+-0x2c] ;  /* 0xffffd404443d4981 */ /* 0x000ee2000c2e1900 */
[----:B------:R-:W-:Y:S02]  /*3b00*/  SEL R44, R44, RZ, P3 ;  /* 0x000000ff2c2c7207 */ /* 0x000fe40001800000 */
[----:B------:R-:W-:Y:S02]  /*3b10*/  ISETP.LT.U32.AND P3, PT, R39, 0xb, P0 ;  /* 0x0000000b2700780c */ /* 0x000fe40000761070 */
[----:B------:R1:W4:Y:S01]  /*3b20*/  @P4 LDG.E.EL R62, desc[UR4][R56.64] ;  /* 0x00000004383e4981 */ /* 0x000322000c2e1900 */
[----:B0-----:R-:W-:-:S03]  /*3b30*/  MOV R55, RZ ;  /* 0x000000ff00377202 */ /* 0x001fc60000000f00 */
[----:B------:R-:W5:Y:S04]  /*3b40*/  @P4 LDG.E.EL R101, desc[UR4][R58.64+-0x2c] ;  /* 0xffffd4043a654981 */ /* 0x000f68000c2e1900 */
[----:B------:R-:W5:Y:S01]  /*3b50*/  @P4 LDG.E.EL R74, desc[UR4][R70.64+-0x2c] ;  /* 0xffffd404464a4981 */ /* 0x000f62000c2e1900 */
[----:B-1----:R-:W-:-:S03]  /*3b60*/  IMAD.MOV.U32 R57, RZ, RZ, RZ ;  /* 0x000000ffff397224 */ /* 0x002fc600078e00ff */
[----:B------:R-:W5:Y:S04]  /*3b70*/  @P4 LDG.E.EL R76, desc[UR4][R72.64+-0x2c] ;  /* 0xffffd404484c4981 */ /* 0x000f68000c2e1900 */
[----:B------:R-:W5:Y:S04]  /*3b80*/  @P3 LDG.E.EL R57, desc[UR4][R68.64+-0x2c] ;  /* 0xffffd40444393981 */ /* 0x000f68000c2e1900 */
[----:B------:R-:W5:Y:S04]  /*3b90*/  @P3 LDG.E.EL R103, desc[UR4][R58.64+-0x2c] ;  /* 0xffffd4043a673981 */ /* 0x000f68000c2e1900 */
[----:B------:R0:W5:Y:S04]  /*3ba0*/  @P3 LDG.E.EL R75, desc[UR4][R70.64+-0x2c] ;  /* 0xffffd404464b3981 */ /* 0x000168000c2e1900 */
[----:B------:R-:W5:Y:S04]  /*3bb0*/  @P3 LDG.E.EL R55, desc[UR4][R64.64] ;  /* 0x0000000440373981 */ /* 0x000f68000c2e1900 */
[----:B------:R1:W5:Y:S04]  /*3bc0*/  @P3 LDG.E.EL R63, desc[UR4][R66.64] ;  /* 0x00000004423f3981 */ /* 0x000368000c2e1900 */
[----:B------:R1:W5:Y:S01]  /*3bd0*/  @P3 LDG.E.EL R77, desc[UR4][R72.64+-0x2c] ;  /* 0xffffd404484d3981 */ /* 0x000362000c2e1900 */
[----:B------:R-:W-:-:S04]  /*3be0*/  VIADD R87, R33, 0xfffffff5 ;  /* 0xfffffff521577836 */ /* 0x000fc80000000000 */
[----:B0-----:R-:W-:Y:S01]  /*3bf0*/  IMAD.IADD R71, R52, 0x1, R87 ;  /* 0x0000000134477824 */ /* 0x001fe200078e0257 */
[----:B-1----:R-:W-:Y:S01]  /*3c00*/  CS2R R66, SRZ ;  /* 0x0000000000427805 */ /* 0x002fe2000001ff00 */
[----:B------:R-:W-:Y:S02]  /*3c10*/  HFMA2.MMA R72, -RZ, RZ, 0, 0 ;  /* 0x00000000ff487435 */ /* 0x000fe400000001ff */
[C---:B------:R-:W-:Y:S01]  /*3c20*/  IMAD.WIDE R64, R71.reuse, 0x4, R6 ;  /* 0x0000000447407825 */ /* 0x040fe200078e0206 */
[----:B------:R-:W-:Y:S02]  /*3c30*/  CS2R R68, SRZ ;  /* 0x0000000000447805 */ /* 0x000fe4000001ff00 */
[----:B------:R-:W-:Y:S01]  /*3c40*/  CS2R R110, SRZ ;  /* 0x00000000006e7805 */ /* 0x000fe2000001ff00 */
[----:B------:R-:W-:-:S04]  /*3c50*/  IMAD.WIDE R70, R71, 0x4, R4 ;  /* 0x0000000447467825 */ /* 0x000fc800078e0204 */
[----:B------:R-:W-:-:S04]  /*3c60*/  IMAD.WIDE R84, R33, 0x4, R8 ;  /* 0x0000000421547825 */ /* 0x000fc800078e0208 */
[----:B------:R-:W-:-:S04]  /*3c70*/  IMAD.WIDE R90, R33, 0x4, R10 ;  /* 0x00000004215a7825 */ /* 0x000fc800078e020a */
        /* <DEDUP_REMOVED lines=8> */
[----:B------:R-:W-:Y:S02]  /*3d00*/  ISETP.GE.AND P4, PT, R25, 0x16, PT ;  /* 0x000000161900780c */ /* 0x000fe40003f86270 */
[----:B------:R-:W-:Y:S02]  /*3d10*/  SEL R60, R57, RZ, P3 ;  /* 0x000000ff393c7207 */ /* 0x000fe40001800000 */
[----:B------:R-:W-:Y:S02]  /*3d20*/  ISETP.GT.AND P4, PT, R33, 0xa, !P4 ;  /* 0x0000000a2100780c */ /* 0x000fe40006784270 */
[----:B------:R-:W-:Y:S02]  /*3d30*/  SEL R103, R103, RZ, P3 ;  /* 0x000000ff67677207 */ /* 0x000fe40001800000 */
[----:B------:R-:W-:Y:S02]  /*3d40*/  SEL R58, R75, RZ, P3 ;  /* 0x000000ff4b3a7207 */ /* 0x000fe40001800000 */
[----:B------:R-:W-:-:S02]  /*3d50*/  SEL R55, R55, RZ, P3 ;  /* 0x000000ff37377207 */ /* 0x000fc40001800000 */
[----:B------:R-:W-:Y:S02]  /*3d60*/  SEL R63, R63, RZ, P3 ;  /* 0x000000ff3f3f7207 */ /* 0x000fe40001800000 */
[----:B------:R-:W-:Y:S02]  /*3d70*/  SEL R57, R77, RZ, P3 ;  /* 0x000000ff4d397207 */ /* 0x000fe40001800000 */
[----:B------:R-:W-:-:S04]  /*3d80*/  ISETP.LT.AND P3, PT, R28, 0x100, P4 ;  /* 0x000001001c00780c */ /* 0x000fc80002761270 */
[----:B------:R-:W-:-:S13]  /*3d90*/  ISETP.LT.AND P3, PT, R50, 0xb0, P3 ;  /* 0x000000b03200780c */ /* 0x000fda0001f61270 */
[----:B------:R-:W2:Y:S04]  /*3da0*/  @P3 LDG.E.EL R66, desc[UR4][R64.64] ;  /* 0x0000000440423981 */ /* 0x000ea8000c2e1900 */
[----:B------:R0:W3:Y:S04]  /*3db0*/  @P3 LDG.E.EL R68, desc[UR4][R70.64] ;  /* 0x0000000446443981 */ /* 0x0000e8000c2e1900 */
[----:B------:R-:W4:Y:S04]  /*3dc0*/  @P3 LDG.E.EL R110, desc[UR4][R84.64+-0x2c] ;  /* 0xffffd404546e3981 */ /* 0x000f28000c2e1900 */
[----:B------:R-:W5:Y:S04]  /*3dd0*/  @P3 LDG.E.EL R67, desc[UR4][R90.64+-0x2c] ;  /* 0xffffd4045a433981 */ /* 0x000f68000c2e1900 */
[----:B------:R-:W5:Y:S04]  /*3de0*/  @P3 LDG.E.EL R69, desc[UR4][R92.64+-0x2c] ;  /* 0xffffd4045c453981 */ /* 0x000f68000c2e1900 */
[----:B------:R-:W5:Y:S01]  /*3df0*/  @P3 LDG.E.EL R72, desc[UR4][R98.64+-0x2c] ;  /* 0xffffd40462483981 */ /* 0x000f62000c2e1900 */
[----:B------:R-:W-:Y:S01]  /*3e00*/  IMAD.IADD R77, R40, 0x1, R87 ;  /* 0x00000001284d7824 */ /* 0x000fe200078e0257 */
[----:B0-----:R-:W-:-:S03]  /*3e10*/  CS2R R70, SRZ ;  /* 0x0000000000467805 */ /* 0x001fc6000001ff00 */
        /* <DEDUP_REMOVED lines=8> */
[----:B------:R-:W-:Y:S01]  /*3ea0*/  PLOP3.LUT P3, PT, P2, P4, PT, 0x80, 0x0 ;  /* 0x000000000000781c */ /* 0x000fe20001769070 */
[----:B------:R-:W-:Y:S01]  /*3eb0*/  IMAD.MOV.U32 R69, RZ, RZ, RZ ;  /* 0x000000ffff457224 */ /* 0x000fe200078e00ff */
[----:B------:R-:W-:-:S11]  /*3ec0*/  CS2R R72, SRZ ;  /* 0x0000000000487805 */ /* 0x000fd6000001ff00 */
[----:B------:R-:W2:Y:S04]  /*3ed0*/  @P3 LDG.E.EL R111, desc[UR4][R84.64+-0x2c] ;  /* 0xffffd404546f3981 */ /* 0x000ea8000c2e1900 */
[----:B------:R-:W3:Y:S04]  /*3ee0*/  @P3 LDG.E.EL R73, desc[UR4][R90.64+-0x2c] ;  /* 0xffffd4045a493981 */ /* 0x000ee8000c2e1900 */
[----:B------:R-:W4:Y:S04]  /*3ef0*/  @P3 LDG.E.EL R71, desc[UR4][R92.64+-0x2c] ;  /* 0xffffd4045c473981 */ /* 0x000f28000c2e1900 */
[----:B------:R0:W5:Y:S04]  /*3f00*/  @P3 LDG.E.EL R69, desc[UR4][R74.64] ;  /* 0x000000044a453981 */ /* 0x000168000c2e1900 */
[----:B------:R1:W5:Y:S04]  /*3f10*/  @P3 LDG.E.EL R72, desc[UR4][R76.64] ;  /* 0x000000044c483981 */ /* 0x000368000c2e1900 */
[----:B------:R-:W5:Y:S01]  /*3f20*/  @P3 LDG.E.EL R70, desc[UR4][R98.64+-0x2c] ;  /* 0xffffd40462463981 */ /* 0x000f62000c2e1900 */
[----:B------:R-:W-:Y:S01]  /*3f30*/  IMAD.IADD R83, R34, 0x1, R87 ;  /* 0x0000000122537824 */ /* 0x000fe200078e0257 */
[----:B------:R-:W-:-:S02]  /*3f40*/  CS2R R78, SRZ ;  /* 0x00000000004e7805 */ /* 0x000fc4000001ff00 */
[----:B------:R-:W-:Y:S01]  /*3f50*/  CS2R R114, SRZ ;  /* 0x0000000000727805 */ /* 0x000fe2000001ff00 */
[----:B0-----:R-:W-:Y:S01]  /*3f60*/  IMAD.MOV.U32 R74, RZ, RZ, RZ ;  /* 0x000000ffff4a7224 */ /* 0x001fe200078e00ff */
[----:B-1----:R-:W-:Y:S01]  /*3f70*/  CS2R R76, SRZ ;  /* 0x00000000004c7805 */ /* 0x002fe2000001ff00 */
        /* <DEDUP_REMOVED lines=8> */
[----:B------:R-:W-:-:S13]  /*4000*/  PLOP3.LUT P3, PT, P1, P4, PT, 0x80, 0x0 ;  /* 0x000000000000781c */ /* 0x000fda0000f69070 */
[----:B------:R-:W2:Y:S04]  /*4010*/  @P3 LDG.E.EL R114, desc[UR4][R84.64+-0x2c] ;  /* 0xffffd40454723981 */ /* 0x000ea8000c2e1900 */
[----:B------:R-:W3:Y:S04]  /*4020*/  @P3 LDG.E.EL R76, desc[UR4][R90.64+-0x2c] ;  /* 0xffffd4045a4c3981 */ /* 0x000ee8000c2e1900 */
[----:B------:R-:W4:Y:S04]  /*4030*/  @P3 LDG.E.EL R77, desc[UR4][R92.64+-0x2c] ;  /* 0xffffd4045c4d3981 */ /* 0x000f28000c2e1900 */
[----:B------:R0:W5:Y:S04]  /*4040*/  @P3 LDG.E.EL R78, desc[UR4][R80.64] ;  /* 0x00000004504e3981 */ /* 0x000168000c2e1900 */
[----:B------:R1:W5:Y:S04]  /*4050*/  @P3 LDG.E.EL R79, desc[UR4][R82.64] ;  /* 0x00000004524f3981 */ /* 0x000368000c2e1900 */
[----:B------:R-:W5:Y:S01]  /*4060*/  @P3 LDG.E.EL R74, desc[UR4][R98.64+-0x2c] ;  /* 0xffffd404624a3981 */ /* 0x000f62000c2e1900 */
[----:B------:R-:W-:-:S02]  /*4070*/  IADD3 R89, R32, R87, RZ ;  /* 0x0000005720597210 */ /* 0x000fc40007ffe0ff */
[----:B------:R-:W-:Y:S02]  /*4080*/  CS2R R118, SRZ ;  /* 0x0000000000767805 */ /* 0x000fe4000001ff00 */
[----:B0-----:R-:W-:Y:S02]  /*4090*/  CS2R R80, SRZ ;  /* 0x0000000000507805 */ /* 0x001fe4000001ff00 */
        /* <DEDUP_REMOVED lines=10> */
[----:B------:R-:W-:-:S12]  /*4140*/  IMAD.MOV.U32 R78, RZ, RZ, RZ ;  /* 0x000000ffff4e7224 */ /* 0x000fd800078e00ff */
[----:B------:R0:W2:Y:S04]  /*4150*/  @P3 LDG.E.EL R118, desc[UR4][R84.64+-0x2c] ;  /* 0xffffd40454763981 */ /* 0x0000a8000c2e1900 */
[----:B------:R-:W3:Y:S04]  /*4160*/  @P3 LDG.E.EL R82, desc[UR4][R90.64+-0x2c] ;  /* 0xffffd4045a523981 */ /* 0x000ee8000c2e1900 */
[----:B------:R1:W4:Y:S04]  /*4170*/  @P3 LDG.E.EL R81, desc[UR4][R92.64+-0x2c] ;  /* 0xffffd4045c513981 */ /* 0x000328000c2e1900 */
[----:B------:R-:W5:Y:S04]  /*4180*/  @P3 LDG.E.EL R78, desc[UR4][R86.64] ;  /* 0x00000004564e3981 */ /* 0x000f68000c2e1900 */
[----:B------:R1:W5:Y:S04]  /*4190*/  @P3 LDG.E.EL R83, desc[UR4][R88.64] ;  /* 0x0000000458533981 */ /* 0x000368000c2e1900 */
[----:B------:R-:W5:Y:S01]  /*41a0*/  @P3 LDG.E.EL R80, desc[UR4][R98.64+-0x2c] ;  /* 0xffffd40462503981 */ /* 0x000f62000c2e1900 */
[----:B0-----:R-:W-:-:S04]  /*41b0*/  VIADD R85, R29, 0xfffffff5 ;  /* 0xfffffff51d557836 */ /* 0x001fc80000000000 */
[----:B-1----:R-:W-:Y:S01]  /*41c0*/  IMAD.IADD R93, R52, 0x1, R85 ;  /* 0x00000001345d7824 */ /* 0x002fe200078e0255 */
[----:B------:R-:W-:Y:S01]  /*41d0*/  CS2R R88, SRZ ;  /* 0x0000000000587805 */ /* 0x000fe2000001ff00 */
[----:B------:R-:W-:Y:S01]  /*41e0*/  IMAD.MOV.U32 R84, RZ, RZ, RZ ;  /* 0x000000ffff547224 */ /* 0x000fe200078e00ff */
[----:B------:R-:W-:Y:S02]  /*41f0*/  CS2R R130, SRZ ;  /* 0x0000000000827805 */ /* 0x000fe4000001ff00 */
[----:B------:R-:W-:Y:S01]  /*4200*/  CS2R R86, SRZ ;  /* 0x0000000000567805 */ /* 0x000fe2000001ff00 */
[----:B------:R-:W-:-:S04]  /*4210*/  IMAD.WIDE R90, R93, 0x4, R6 ;  /* 0x000000045d5a7825 */ /* 0x000fc800078e0206 */
        /* <DEDUP_REMOVED lines=11> */
[----:B------:R-:W-:-:S13]  /*42d0*/  ISETP.LT.U32.AND P3, PT, R85, 0xb, P6 ;  /* 0x0000000b5500780c */ /* 0x000fda0003761070 */
[----:B------:R-:W2:Y:S04]  /*42e0*/  @P3 LDG.E.EL R130, desc[UR4][R112.64+-0x2c] ;  /* 0xffffd40470823981 */ /* 0x000ea8000c2e1900 */
[----:B------:R-:W3:Y:S04]  /*42f0*/  @P3 LDG.E.EL R88, desc[UR4][R108.64+-0x2c] ;  /* 0xffffd4046c583981 */ /* 0x000ee8000c2e1900 */
[----:B------:R-:W4:Y:S04]  /*4300*/  @P3 LDG.E.EL R87, desc[UR4][R104.64+-0x2c] ;  /* 0xffffd40468573981 */ /* 0x000f28000c2e1900 */
[----:B------:R0:W5:Y:S04]  /*4310*/  @P3 LDG.E.EL R84, desc[UR4][R90.64] ;  /* 0x000000045a543981 */ /* 0x000168000c2e1900 */
[----:B------:R1:W5:Y:S04]  /*4320*/  @P3 LDG.E.EL R89, desc[UR4][R92.64] ;  /* 0x000000045c593981 */ /* 0x000368000c2e1900 */
[----:B------:R-:W5:Y:S01]  /*4330*/  @P3 LDG.E.EL R86, desc[UR4][R106.64+-0x2c] ;  /* 0xffffd4046a563981 */ /* 0x000f62000c2e1900 */
[----:B------:R-:W-:-:S02]  /*4340*/  IADD3 R117, R40, R85, RZ ;  /* 0x0000005528757210 */ /* 0x000fc40007ffe0ff */
[----:B0-----:R-:W-:Y:S01]  /*4350*/  CS2R R90, SRZ ;  /* 0x00000000005a7805 */ /* 0x001fe2000001ff00 */
[----:B-1----:R-:W-:Y:S02]  /*4360*/  IMAD.MOV.U32 R93, RZ, RZ, RZ ;  /* 0x000000ffff5d7224 */ /* 0x002fe400078e00ff */
        /* <DEDUP_REMOVED lines=15> */
[----:B------:R-:W-:Y:S01]  /*4460*/  IMAD.IADD R121, R34, 0x1, R85 ;  /* 0x0000000122797824 */ /* 0x000fe200078e0255 */
[----:B------:R-:W-:Y:S01]  /*4470*/  CS2R R134, SRZ ;  /* 0x0000000000867805 */ /* 0x000fe2000001ff00 */
[----:B0-----:R-:W-:-:S02]  /*4480*/  IMAD.MOV.U32 R99, RZ, RZ, RZ ;  /* 0x000000ffff637224 */ /* 0x001fc400078e00ff */
[----:B-1----:R-:W-:-:S04]  /*4490*/  IMAD.WIDE R116, R121, 0x4, R6 ;  /* 0x0000000479747825 */ /* 0x002fc800078e0206 */
[----:B------:R-:W-:Y:S01]  /*44a0*/  IMAD.WIDE R120, R121, 0x4, R4 ;  /* 0x0000000479787825 */ /* 0x000fe200078e0204 */
[----:B--2---:R-:W-:Y:S02]  /*44b0*/  SEL R131, R131, RZ, P3 ;  /* 0x000000ff83837207 */ /* 0x004fe40001800000 */
[----:B---3--:R-:W-:Y:S02]  /*44c0*/  SEL R90, R90, RZ, P3 ;  /* 0x000000ff5a5a7207 */ /* 0x008fe40001800000 */
[----:B----4-:R-:W-:Y:S02]  /*44d0*/  SEL R94, R94, RZ, P3 ;  /* 0x000000ff5e5e7207 */ /* 0x010fe40001800000 */
[----:B-----5:R-:W-:Y:S02]  /*44e0*/  SEL R92, R97, RZ, P3 ;  /* 0x000000ff615c7207 */ /* 0x020fe40001800000 */
[----:B------:R-:W-:Y:S02]  /*44f0*/  SEL R91, R91, RZ, P3 ;  /* 0x000000ff5b5b7207 */ /* 0x000fe40001800000 */
[----:B------:R-:W-:-:S02]  /*4500*/  SEL R93, R93, RZ, P3 ;  /* 0x000000ff5d5d7207 */ /* 0x000fc40001800000 */
[----:B------:R-:W-:Y:S01]  /*4510*/  ISETP.LT.U32.AND P3, PT, R85, 0xb, P1 ;  /* 0x0000000b5500780c */ /* 0x000fe20000f61070 */
[----:B------:R-:W-:-:S12]  /*4520*/  IMAD.MOV.U32 R97, RZ, RZ, RZ ;  /* 0x000000ffff617224 */ /* 0x000fd800078e00ff */
[----:B------:R0:W2:Y:S04]  /*4530*/  @P3 LDG.E.EL R97, desc[UR4][R116.64] ;  /* 0x0000000474613981 */ /* 0x0000a8000c2e1900 */
[----:B------:R-:W3:Y:S04]  /*4540*/  @P3 LDG.E.EL R134, desc[UR4][R112.64+-0x2c] ;  /* 0xffffd40470863981 */ /* 0x000ee8000c2e1900 */
[----:B------:R-:W4:Y:S04]  /*4550*/  @P3 LDG.E.EL R99, desc[UR4][R108.64+-0x2c] ;  /* 0xffffd4046c633981 */ /* 0x000f28000c2e1900 */
[----:B------:R-:W5:Y:S04]  /*4560*/  @P3 LDG.E.EL R100, desc[UR4][R104.64+-0x2c] ;  /* 0xffffd40468643981 */ /* 0x000f68000c2e1900 */
[----:B------:R1:W5:Y:S04]  /*4570*/  @P3 LDG.E.EL R102, desc[UR4][R120.64] ;  /* 0x0000000478663981 */ /* 0x000368000c2e1900 */
[----:B------:R-:W5:Y:S01]  /*4580*/  @P3 LDG.E.EL R115, desc[UR4][R106.64+-0x2c] ;  /* 0xffffd4046a733981 */ /* 0x000f62000c2e1900 */
[----:B------:R-:W-:-:S02]  /*4590*/  IADD3 R123, R32, R85, RZ ;  /* 0x00000055207b7210 */ /* 0x000fc40007ffe0ff */
[----:B0-----:R-:W-:Y:S02]  /*45a0*/  CS2R R116, SRZ ;  /* 0x0000000000747805 */ /* 0x001fe4000001ff00 */
[----:B------:R-:W-:Y:S01]  /*45b0*/  CS2R R124, SRZ ;  /* 0x00000000007c7805 */ /* 0x000fe2000001ff00 */
        /* <DEDUP_REMOVED lines=10> */
[----:B------:R-:W2:Y:S04]  /*4660*/  @P3 LDG.E.EL R117, desc[UR4][R108.64+-0x2c] ;  /* 0xffffd4046c753981 */ /* 0x000ea8000c2e1900 */
[----:B------:R-:W3:Y:S04]  /*4670*/  @P3 LDG.E.EL R119, desc[UR4][R112.64+-0x2c] ;  /* 0xffffd40470773981 */ /* 0x000ee8000c2e1900 */
[----:B------:R0:W4:Y:S04]  /*4680*/  @P3 LDG.E.EL R124, desc[UR4][R104.64+-0x2c] ;  /* 0xffffd404687c3981 */ /* 0x000128000c2e1900 */
[----:B------:R-:W5:Y:S04]  /*4690*/  @P3 LDG.E.EL R115, desc[UR4][R120.64] ;  /* 0x0000000478733981 */ /* 0x000f68000c2e1900 */
[----:B------:R-:W5:Y:S04]  /*46a0*/  @P3 LDG.E.EL R116, desc[UR4][R122.64] ;  /* 0x000000047a743981 */ /* 0x000f68000c2e1900 */
[----:B------:R-:W5:Y:S01]  /*46b0*/  @P3 LDG.E.EL R125, desc[UR4][R106.64+-0x2c] ;  /* 0xffffd4046a7d3981 */ /* 0x000f62000c2e1900 */
[----:B------:R-:W-:Y:S01]  /*46c0*/  ISETP.GE.AND P6, PT, R28, 0x100, PT ;  /* 0x000001001c00780c */ /* 0x000fe20003fc6270 */
[----:B0-----:R-:W-:Y:S01]  /*46d0*/  IMAD.IADD R105, R25, 0x1, R52 ;  /* 0x0000000119697824 */ /* 0x001fe200078e0234 */
[----:B------:R-:W-:-:S03]  /*46e0*/  CS2R R108, SRZ ;  /* 0x00000000006c7805 */ /* 0x000fc6000001ff00 */
[----:B------:R-:W-:Y:S01]  /*46f0*/  IMAD.WIDE R104, R105, 0x4, R2 ;  /* 0x0000000469687825 */ /* 0x000fe200078e0202 */
[----:B--2---:R-:W-:Y:S02]  /*4700*/  SEL R113, R117, RZ, P3 ;  /* 0x000000ff75717207 */ /* 0x004fe40001800000 */
[----:B---3--:R-:W-:Y:S02]  /*4710*/  SEL R153, R119, RZ, P3 ;  /* 0x000000ff77997207 */ /* 0x008fe40001800000 */
[----:B----4-:R-:W-:Y:S02]  /*4720*/  SEL R112, R124, RZ, P3 ;  /* 0x000000ff7c707207 */ /* 0x010fe40001800000 */
[----:B-----5:R-:W-:Y:S02]  /*4730*/  SEL R115, R115, RZ, P3 ;  /* 0x000000ff73737207 */ /* 0x020fe40001800000 */
[----:B------:R-:W-:Y:S02]  /*4740*/  SEL R116, R116, RZ, P3 ;  /* 0x000000ff74747207 */ /* 0x000fe40001800000 */
[----:B------:R-:W-:-:S02]  /*4750*/  SEL R117, R125, RZ, P3 ;  /* 0x000000ff7d757207 */ /* 0x000fc40001800000 */
[----:B------:R-:W-:-:S04]  /*4760*/  ISETP.LT.AND P3, PT, R25, 0xb, !P6 ;  /* 0x0000000b1900780c */ /* 0x000fc80007761270 */
[----:B------:R-:W-:-:S13]  /*4770*/  ISETP.LT.AND P3, PT, R50, 0xb0, P3 ;  /* 0x000000b03200780c */ /* 0x000fda0001f61270 */
[----:B------:R-:W2:Y:S01]  /*4780*/  @P3 LDG.E.EL R109, desc[UR4][R104.64] ;  /* 0x00000004686d3981 */ /* 0x000ea2000c2e1900 */
[----:B------:R-:W-:Y:S02]  /*4790*/  IMAD.IADD R107, R33, 0x1, R52 ;  /* 0x00000001216b7824 */ /* 0x000fe400078e0234 */
[----:B------:R-:W-:Y:S02]  /*47a0*/  IMAD.MOV.U32 R119, RZ, RZ, RZ ;  /* 0x000000ffff777224 */ /* 0x000fe400078e00ff */
[----:B------:R-:W-:Y:S01]  /*47b0*/  IMAD.WIDE R106, R107, 0x4, R2 ;  /* 0x000000046b6a7825 */ /* 0x000fe200078e0202 */
[----:B--2---:R-:W-:Y:S02]  /*47c0*/  SEL R109, R109, RZ, P3 ;  /* 0x000000ff6d6d7207 */ /* 0x004fe40001800000 */
[----:B------:R-:W-:-:S04]  /*47d0*/  ISETP.LT.AND P3, PT, R33, 0xb, !P6 ;  /* 0x0000000b2100780c */ /* 0x000fc80007761270 */
[----:B------:R-:W-:-:S13]  /*47e0*/  ISETP.LT.AND P3, PT, R50, 0xb0, P3 ;  /* 0x000000b03200780c */ /* 0x000fda0001f61270 */
[----:B------:R-:W2:Y:S01]  /*47f0*/  @P3 LDG.E.EL R119, desc[UR4][R106.64] ;  /* 0x000000046a773981 */ /* 0x000ea2000c2e1900 */
[----:B------:R-:W-:-:S05]  /*4800*/  IADD3 R105, R29, R52, RZ ;  /* 0x000000341d697210 */ /* 0x000fca0007ffe0ff */
[----:B------:R-:W-:Y:S01]  /*4810*/  IMAD.WIDE R104, R105, 0x4, R2 ;  /* 0x0000000469687825 */ /* 0x000fe200078e0202 */
[----:B--2---:R-:W-:Y:S02]  /*4820*/  SEL R119, R119, RZ, P3 ;  /* 0x000000ff77777207 */ /* 0x004fe40001800000 */
[----:B------:R-:W-:-:S04]  /*4830*/  ISETP.LT.AND P3, PT, R29, 0xb, !P6 ;  /* 0x0000000b1d00780c */ /* 0x000fc80007761270 */
[----:B------:R-:W-:-:S13]  /*4840*/  ISETP.LT.AND P3, PT, R50, 0xb0, P3 ;  /* 0x000000b03200780c */ /* 0x000fda0001f61270 */
[----:B------:R0:W2:Y:S01]  /*4850*/  @P3 LDG.E.EL R108, desc[UR4][R104.64] ;  /* 0x00000004686c3981 */ /* 0x0000a2000c2e1900 */
[----:B------:R-:W-:Y:S01]  /*4860*/  VIADD R133, R17, 0xfffffff5 ;  /* 0xfffffff511857836 */ /* 0x000fe20000000000 */
[----:B------:R-:W-:-:S03]  /*4870*/  CS2R R122, SRZ ;  /* 0x00000000007a7805 */ /* 0x000fc6000001ff00 */
[----:B------:R-:W-:Y:S01]  /*4880*/  IMAD.IADD R121, R40, 0x1, R133 ;  /* 0x0000000128797824 */ /* 0x000fe200078e0285 */
[----:B------:R-:W-:Y:S01]  /*4890*/  CS2R R124, SRZ ;  /* 0x00000000007c7805 */ /* 0x000fe2000001ff00 */
        /* <DEDUP_REMOVED lines=9> */
[----:B------:R-:W-:-:S04]  /*4930*/  ISETP.GE.AND P3, PT, R29, 0x16, PT ;  /* 0x000000161d00780c */ /* 0x000fc80003f66270 */
[----:B------:R-:W-:-:S04]  /*4940*/  ISETP.GT.AND P3, PT, R17, 0xa, !P3 ;  /* 0x0000000a1100780c */ /* 0x000fc80005f64270 */
[----:B------:R-:W-:-:S13]  /*4950*/  PLOP3.LUT P5, PT, P2, P3, PT, 0x80, 0x0 ;  /* 0x000000000000781c */ /* 0x000fda00017a7070 */
[----:B------:R-:W2:Y:S04]  /*4960*/  @P5 LDG.E.EL R122, desc[UR4][R104.64] ;  /* 0x00000004687a5981 */ /* 0x000ea8000c2e1900 */
[----:B------:R-:W3:Y:S04]  /*4970*/  @P5 LDG.E.EL R124, desc[UR4][R8.64+-0x2c] ;  /* 0xffffd404087c5981 */ /* 0x000ee8000c2e1900 */
[----:B------:R-:W4:Y:S04]  /*4980*/  @P5 LDG.E.EL R123, desc[UR4][R10.64+-0x2c] ;  /* 0xffffd4040a7b5981 */ /* 0x000f28000c2e1900 */
[----:B------:R0:W5:Y:S04]  /*4990*/  @P5 LDG.E.EL R120, desc[UR4][R106.64] ;  /* 0x000000046a785981 */ /* 0x000168000c2e1900 */
[----:B------:R-:W5:Y:S04]  /*49a0*/  @P5 LDG.E.EL R125, desc[UR4][R12.64+-0x2c] ;  /* 0xffffd4040c7d5981 */ /* 0x000f68000c2e1900 */
[----:B------:R-:W5:Y:S01]  /*49b0*/  @P5 LDG.E.EL R126, desc[UR4][R14.64+-0x2c] ;  /* 0xffffd4040e7e5981 */ /* 0x000f62000c2e1900 */
[----:B0-----:R-:W-:-:S02]  /*49c0*/  IADD3 R107, R34, R133, RZ ;  /* 0x00000085226b7210 */ /* 0x001fc40007ffe0ff */
[----:B------:R-:W-:Y:S01]  /*49d0*/  CS2R R128, SRZ ;  /* 0x0000000000807805 */ /* 0x000fe2000001ff00 */
[----:B------:R-:W-:Y:S02]  /*49e0*/  IMAD.MOV.U32 R132, RZ, RZ, RZ ;  /* 0x000000ffff847224 */ /* 0x000fe400078e00ff */
        /* <DEDUP_REMOVED lines=8> */
[----:B------:R-:W-:Y:S02]  /*4a70*/  PLOP3.LUT P5, PT, P1, P3, PT, 0x80, 0x0 ;  /* 0x000000000000781c */ /* 0x000fe40000fa7070 */
[----:B------:R-:W-:Y:S01]  /*4a80*/  CS2R R126, SRZ ;  /* 0x00000000007e7805 */ /* 0x000fe2000001ff00 */
[----:B------:R-:W-:-:S10]  /*4a90*/  IMAD.MOV.U32 R125, RZ, RZ, RZ ;  /* 0x000000ffff7d7224 */ /* 0x000fd400078e00ff */
[----:B------:R-:W2:Y:S04]  /*4aa0*/  @P5 LDG.E.EL R127, desc[UR4][R8.64+-0x2c] ;  /* 0xffffd404087f5981 */ /* 0x000ea8000c2e1900 */
[----:B------:R-:W3:Y:S04]  /*4ab0*/  @P5 LDG.E.EL R125, desc[UR4][R104.64] ;  /* 0x00000004687d5981 */ /* 0x000ee8000c2e1900 */
[----:B------:R0:W4:Y:S04]  /*4ac0*/  @P5 LDG.E.EL R126, desc[UR4][R106.64] ;  /* 0x000000046a7e5981 */ /* 0x000128000c2e1900 */
[----:B------:R-:W5:Y:S04]  /*4ad0*/  @P5 LDG.E.EL R129, desc[UR4][R10.64+-0x2c] ;  /* 0xffffd4040a815981 */ /* 0x000f68000c2e1900 */
[----:B------:R-:W5:Y:S04]  /*4ae0*/  @P5 LDG.E.EL R128, desc[UR4][R12.64+-0x2c] ;  /* 0xffffd4040c805981 */ /* 0x000f68000c2e1900 */
[----:B------:R-:W5:Y:S01]  /*4af0*/  @P5 LDG.E.EL R132, desc[UR4][R14.64+-0x2c] ;  /* 0xffffd4040e845981 */ /* 0x000f62000c2e1900 */
[----:B0-----:R-:W-:Y:S01]  /*4b00*/  IMAD.IADD R107, R32, 0x1, R133 ;  /* 0x00000001206b7824 */ /* 0x001fe200078e0285 */
[----:B------:R-:W-:-:S02]  /*4b10*/  CS2R R138, SRZ ;  /* 0x00000000008a7805 */ /* 0x000fc4000001ff00 */
[----:B------:R-:W-:Y:S01]  /*4b20*/  MOV R136, RZ ;  /* 0x000000ff00887202 */ /* 0x000fe20000000f00 */
        /* <DEDUP_REMOVED lines=11> */
[----:B------:R-:W2:Y:S04]  /*4be0*/  @P5 LDG.E.EL R132, desc[UR4][R104.64] ;  /* 0x0000000468845981 */ /* 0x000ea8000c2e1900 */
[----:B------:R-:W3:Y:S04]  /*4bf0*/  @P5 LDG.E.EL R135, desc[UR4][R106.64] ;  /* 0x000000046a875981 */ /* 0x000ee8000c2e1900 */
[----:B------:R-:W4:Y:S04]  /*4c00*/  @P5 LDG.E.EL R138, desc[UR4][R8.64+-0x2c] ;  /* 0xffffd404088a5981 */ /* 0x000f28000c2e1900 */
[----:B------:R-:W5:Y:S04]  /*4c10*/  @P5 LDG.E.EL R136, desc[UR4][R10.64+-0x2c] ;  /* 0xffffd4040a885981 */ /* 0x000f68000c2e1900 */
[----:B------:R-:W5:Y:S04]  /*4c20*/  @P5 LDG.E.EL R139, desc[UR4][R12.64+-0x2c] ;  /* 0xffffd4040c8b5981 */ /* 0x000f68000c2e1900 */
[----:B------:R-:W5:Y:S01]  /*4c30*/  @P5 LDG.E.EL R142, desc[UR4][R14.64+-0x2c] ;  /* 0xffffd4040e8e5981 */ /* 0x000f62000c2e1900 */
[----:B------:R-:W-:-:S04]  /*4c40*/  IMAD.IADD R133, R52, 0x1, R133 ;  /* 0x0000000134857824 */ /* 0x000fc800078e0285 */
        /* <DEDUP_REMOVED lines=8> */
[----:B------:R-:W-:-:S04]  /*4cd0*/  ISETP.LT.AND P5, PT, R28, 0x100, P3 ;  /* 0x000001001c00780c */ /* 0x000fc80001fa1270 */
[----:B------:R-:W-:Y:S01]  /*4ce0*/  ISETP.LT.AND P5, PT, R50, 0xb0, P5 ;  /* 0x000000b03200780c */ /* 0x000fe20002fa1270 */
[----:B------:R-:W-:Y:S01]  /*4cf0*/  IMAD.MOV.U32 R135, RZ, RZ, RZ ;  /* 0x000000ffff877224 */ /* 0x000fe200078e00ff */
[----:B------:R-:W-:Y:S01]  /*4d00*/  CS2R R138, SRZ ;  /* 0x00000000008a7805 */ /* 0x000fe2000001ff00 */
[----:B------:R-:W-:Y:S01]  /*4d10*/  IMAD.MOV.U32 R136, RZ, RZ, RZ ;  /* 0x000000ffff887224 */ /* 0x000fe200078e00ff */
[----:B------:R-:W-:-:S09]  /*4d20*/  CS2R R142, SRZ ;  /* 0x00000000008e7805 */ /* 0x000fd2000001ff00 */
[----:B------:R0:W2:Y:S04]  /*4d30*/  @P5 LDG.E.EL R135, desc[UR4][R6.64] ;  /* 0x0000000406875981 */ /* 0x0000a8000c2e1900 */
[----:B------:R1:W3:Y:S04]  /*4d40*/  @P5 LDG.E.EL R136, desc[UR4][R4.64] ;  /* 0x0000000404885981 */ /* 0x0002e8000c2e1900 */
[----:B------:R-:W4:Y:S04]  /*4d50*/  @P5 LDG.E.EL R138, desc[UR4][R10.64+-0x2c] ;  /* 0xffffd4040a8a5981 */ /* 0x000f28000c2e1900 */
[----:B------:R-:W5:Y:S04]  /*4d60*/  @P5 LDG.E.EL R139, desc[UR4][R8.64+-0x2c] ;  /* 0xffffd404088b5981 */ /* 0x000f68000c2e1900 */
[----:B------:R-:W5:Y:S04]  /*4d70*/  @P5 LDG.E.EL R142, desc[UR4][R12.64+-0x2c] ;  /* 0xffffd4040c8e5981 */ /* 0x000f68000c2e1900 */
[----:B------:R1:W5:Y:S01]  /*4d80*/  @P5 LDG.E.EL R143, desc[UR4][R14.64+-0x2c] ;  /* 0xffffd4040e8f5981 */ /* 0x000362000c2e1900 */
[----:B------:R-:W-:-:S04]  /*4d90*/  FADD R95, R95, 0.0010000000474974513054 ;  /* 0x3a83126f5f5f7421 */ /* 0x000fc80000000000 */
[----:B0-----:R-:W0:Y:S01]  /*4da0*/  MUFU.SQRT R6, R95 ;  /* 0x0000005f00067308 */ /* 0x001e220000002000 */
[----:B------:R-:W-:Y:S01]  /*4db0*/  FADD R96, R96, 0.0010000000474974513054 ;  /* 0x3a83126f60607421 */ /* 0x000fe20000000000 */
[----:B------:R-:W-:Y:S01]  /*4dc0*/  FADD R101, R101, 0.0010000000474974513054 ;  /* 0x3a83126f65657421 */ /* 0x000fe20000000000 */
[----:B------:R-:W-:Y:S01]  /*4dd0*/  P2R R156, PR, RZ, 0x4 ;  /* 0x00000004ff9c7803 */ /* 0x000fe20000000000 */
[----:B------:R-:W-:Y:S01]  /*4de0*/  FADD R111, R111, 0.0010000000474974513054 ;  /* 0x3a83126f6f6f7421 */ /* 0x000fe20000000000 */
[----:B0-----:R-:W-:Y:S02]  /*4df0*/  FSETP.GEU.AND P2, PT, R6, 1.175494350822287508e-38, PT ;  /* 0x008000000600780b */ /* 0x001fe40003f4e000 */
[----:B------:R-:W-:Y:S01]  /*4e00*/  P2R R140, PR, RZ, 0x10 ;  /* 0x00000010ff8c7803 */ /* 0x000fe20000000000 */
[----:B------:R-:W0:Y:S01]  /*4e10*/  MUFU.SQRT R95, R111 ;  /* 0x0000006f005f7308 */ /* 0x000e220000002000 */
[----:B------:R-:W-:Y:S01]  /*4e20*/  FADD R114, R114, 0.0010000000474974513054 ;  /* 0x3a83126f72727421 */ /* 0x000fe20000000000 */
[----:B------:R-:W-:Y:S01]  /*4e30*/  FADD R118, R118, 0.0010000000474974513054 ;  /* 0x3a83126f76767421 */ /* 0x000fe20000000000 */
[----:B------:R-:W-:-:S05]  /*4e40*/  P2R R158, PR, RZ, 0x1 ;  /* 0x00000001ff9e7803 */ /* 0x000fca0000000000 */
[----:B------:R-:W1:Y:S01]  /*4e50*/  MUFU.SQRT R144, R118 ;  /* 0x0000007600907308 */ /* 0x000e620000002000 */
[----:B0-----:R-:W-:Y:S01]  /*4e60*/  FSETP.GEU.AND P0, PT, R95, 1.175494350822287508e-38, PT ;  /* 0x008000005f00780b */ /* 0x001fe20003f0e000 */
[----:B------:R-:W-:-:S03]  /*4e70*/  FADD R130, R130, 0.0010000000474974513054 ;  /* 0x3a83126f82827421 */ /* 0x000fc60000000000 */
[----:B-1----:R-:W-:-:S03]  /*4e80*/  P2R R4, PR, RZ, 0x1 ;  /* 0x00000001ff047803 */ /* 0x002fc60000000000 */
[----:B------:R-:W-:Y:S01]  /*4e90*/  MUFU.SQRT R14, R130 ;  /* 0x00000082000e7308 */ /* 0x000fe20000002000 */
[----:B------:R-:W-:Y:S01]  /*4ea0*/  FADD R131, R131, 0.0010000000474974513054 ;  /* 0x3a83126f83837421 */ /* 0x000fe20000000000 */
[----:B------:R-:W-:Y:S02]  /*4eb0*/  P2R R157, PR, RZ, 0x8 ;  /* 0x00000008ff9d7803 */ /* 0x000fe40000000000 */
[----:B------:R-:W-:Y:S01]  /*4ec0*/  FSETP.GEU.AND P3, PT, R144, 1.175494350822287508e-38, PT ;  /* 0x008000009000780b */ /* 0x000fe20003f6e000 */
[----:B------:R-:W-:Y:S01]  /*4ed0*/  FADD R103, R103, 0.0010000000474974513054 ;  /* 0x3a83126f67677421 */ /* 0x000fe20000000000 */
[----:B------:R-:W-:-:S04]  /*4ee0*/  FADD R134, R134, 0.0010000000474974513054 ;  /* 0x3a83126f86867421 */ /* 0x000fc80000000000 */
[----:B------:R-:W-:Y:S01]  /*4ef0*/  MUFU.SQRT R111, R134 ;  /* 0x00000086006f7308 */ /* 0x000fe20000002000 */
[----:B------:R-:W-:Y:S02]  /*4f00*/  P2R R5, PR, RZ, 0x8 ;  /* 0x00000008ff057803 */ /* 0x000fe40000000000 */
[----:B------:R-:W-:Y:S01]  /*4f10*/  ISETP.NE.AND P3, PT, R4, RZ, PT ;  /* 0x000000ff0400720c */ /* 0x000fe20003f65270 */
[----:B------:R-:W-:Y:S01]  /*4f20*/  FADD R4, R153, 0.0010000000474974513054 ;  /* 0x3a83126f99047421 */ /* 0x000fe20000000000 */
[----:B------:R-:W-:Y:S01]  /*4f30*/  P2R R159, PR, RZ, 0x2 ;  /* 0x00000002ff9f7803 */ /* 0x000fe20000000000 */
[----:B------:R-:W-:-:S04]  /*4f40*/  FADD R110, R110, 0.0010000000474974513054 ;  /* 0x3a83126f6e6e7421 */ /* 0x000fc80000000000 */
[----:B------:R-:W-:Y:S01]  /*4f50*/  MUFU.SQRT R7, R110 ;  /* 0x0000006e00077308 */ /* 0x000fe20000002000 */
[----:B------:R-:W-:-:S07]  /*4f60*/  FADD R141, R141, 0.0010000000474974513054 ;  /* 0x3a83126f8d8d7421 */ /* 0x000fce0000000000 */
[----:B------:R-:W-:Y:S01]  /*4f70*/  MUFU.SQRT R118, R141 ;  /* 0x0000008d00767308 */ /* 0x000fe20000002000 */
[----:B--2---:R-:W-:Y:S02]  /*4f80*/  SEL R133, R135, RZ, P5 ;  /* 0x000000ff87857207 */ /* 0x004fe40002800000 */
[----:B---3--:R-:W-:Y:S02]  /*4f90*/  SEL R135, R136, RZ, P5 ;  /* 0x000000ff88877207 */ /* 0x008fe40002800000 */
[----:B----4-:R-:W-:-:S03]  /*4fa0*/  SEL R136, R138, RZ, P5 ;  /* 0x000000ff8a887207 */ /* 0x010fc60002800000 */
[----:B------:R-:W0:Y:S01]  /*4fb0*/  MUFU.SQRT R138, R96 ;  /* 0x00000060008a7308 */ /* 0x000e220000002000 */
[----:B-----5:R-:W-:Y:S02]  /*4fc0*/  SEL R152, R139, RZ, P5 ;  /* 0x000000ff8b987207 */ /* 0x020fe40002800000 */
[----:B------:R-:W-:Y:S02]  /*4fd0*/  SEL R8, R142, RZ, P5 ;  /* 0x000000ff8e087207 */ /* 0x000fe40002800000 */
[----:B------:R-:W-:Y:S02]  /*4fe0*/  SEL R9, R143, RZ, P5 ;  /* 0x000000ff8f097207 */ /* 0x000fe40002800000 */
[----:B------:R-:W-:Y:S01]  /*4ff0*/  FSETP.GT.AND P5, PT, R6, 8.50705917302346158658e+37, PT ;  /* 0x7e8000000600780b */ /* 0x000fe20003fa4000 */
[----:B------:R-:W1:Y:S03]  /*5000*/  MUFU.SQRT R139, R101 ;  /* 0x00000065008b7308 */ /* 0x000e660000002000 */
[----:B------:R-:W-:-:S09]  /*5010*/  FSEL R11, R53, 1, P5 ;  /* 0x3f800000350b7808 */ /* 0x000fd20002800000 */
[----:B------:R-:W-:Y:S01]  /*5020*/  @P5 FMUL R6, R6, 0.25 ;  /* 0x3e80000006065820 */ /* 0x000fe20000400000 */
[C---:B0-----:R-:W-:Y:S02]  /*5030*/  FSETP.GT.AND P5, PT, R138.reuse, 8.50705917302346158658e+37, PT ;  /* 0x7e8000008a00780b */ /* 0x041fe40003fa4000 */
[----:B-1----:R-:W-:Y:S02]  /*5040*/  FSETP.GT.AND P6, PT, R139, 8.50705917302346158658e+37, PT ;  /* 0x7e8000008b00780b */ /* 0x002fe40003fc4000 */
[----:B------:R-:W-:Y:S02]  /*5050*/  FSETP.GEU.AND P4, PT, R138, 1.175494350822287508e-38, PT ;  /* 0x008000008a00780b */ /* 0x000fe40003f8e000 */
[----:B------:R-:W-:-:S07]  /*5060*/  FSEL R12, R53, 1, P5 ;  /* 0x3f800000350c7808 */ /* 0x000fce0002800000 */
[----:B------:R-:W-:Y:S01]  /*5070*/  @P5 FMUL R138, R138, 0.25 ;  /* 0x3e8000008a8a5820 */ /* 0x000fe20000400000 */
[C---:B------:R-:W-:Y:S01]  /*5080*/  FSETP.GEU.AND P5, PT, R139.reuse, 1.175494350822287508e-38, PT ;  /* 0x008000008b00780b */ /* 0x040fe20003fae000 */
[----:B------:R-:W-:Y:S01]  /*5090*/  @P6 FMUL R139, R139, 0.25 ;  /* 0x3e8000008b8b6820 */ /* 0x000fe20000400000 */
[----:B------:R-:W-:Y:S01]  /*50a0*/  FSEL R13, R53, 1, P6 ;  /* 0x3f800000350d7808 */ /* 0x000fe20003000000 */
[----:B------:R-:W0:Y:S10]  /*50b0*/  MUFU.SQRT R142, R114 ;  /* 0x00000072008e7308 */ /* 0x000e340000002000 */
[----:B------:R-:W-:Y:S01]  /*50c0*/  @!P5 FMUL R139, R139, 16777216 ;  /* 0x4b8000008b8bd820 */ /* 0x000fe20000400000 */
[----:B------:R-:W-:Y:S01]  /*50d0*/  @!P5 FMUL R13, R13, 16777216 ;  /* 0x4b8000000d0dd820 */ /* 0x000fe20000400000 */
[----:B------:R-:W-:-:S04]  /*50e0*/  FSETP.GT.AND P5, PT, R95, 8.50705917302346158658e+37, PT ;  /* 0x7e8000005f00780b */ /* 0x000fc80003fa4000 */
[----:B------:R-:W-:-:S09]  /*50f0*/  FSEL R147, R53, 1, P5 ;  /* 0x3f80000035937808 */ /* 0x000fd20002800000 */
[----:B------:R-:W-:Y:S01]  /*5100*/  @P5 FMUL R95, R95, 0.25 ;  /* 0x3e8000005f5f5820 */ /* 0x000fe20000400000 */
[C---:B0-----:R-:W-:Y:S02]  /*5110*/  FSETP.GT.AND P5, PT, R142.reuse, 8.50705917302346158658e+37, PT ;  /* 0x7e8000008e00780b */ /* 0x041fe40003fa4000 */
[----:B------:R-:W-:Y:S02]  /*5120*/  FSETP.GEU.AND P0, PT, R142, 1.175494350822287508e-38, PT ;  /* 0x008000008e00780b */ /* 0x000fe40003f0e000 */
[----:B------:R-:W-:-:S09]  /*5130*/  FSEL R149, R53, 1, P5 ;  /* 0x3f80000035957808 */ /* 0x000fd20002800000 */
[----:B------:R-:W-:Y:S01]  /*5140*/  @P5 FMUL R142, R142, 0.25 ;  /* 0x3e8000008e8e5820 */ /* 0x000fe20000400000 */
[----:B------:R-:W-:Y:S01]  /*5150*/  FSETP.GT.AND P5, PT, R144, 8.50705917302346158658e+37, PT ;  /* 0x7e8000009000780b */ /* 0x000fe20003fa4000 */
[----:B------:R-:W0:Y:S03]  /*5160*/  MUFU.SQRT R101, R131 ;  /* 0x0000008300657308 */ /* 0x000e260000002000 */
[----:B------:R-:W-:-:S09]  /*5170*/  FSEL R151, R53, 1, P5 ;  /* 0x3f80000035977808 */ /* 0x000fd20002800000 */
[----:B------:R-:W-:Y:S01]  /*5180*/  @P5 FMUL R144, R144, 0.25 ;  /* 0x3e80000090905820 */ /* 0x000fe20000400000 */
[C---:B------:R-:W-:Y:S01]  /*5190*/  FSETP.GT.AND P5, PT, R14.reuse, 8.50705917302346158658e+37, PT ;  /* 0x7e8000000e00780b */ /* 0x040fe20003fa4000 */
[----:B------:R-:W1:Y:S01]  /*51a0*/  MUFU.SQRT R143, R103 ;  /* 0x00000067008f7308 */ /* 0x000e620000002000 */
[----:B------:R-:W-:Y:S02]  /*51b0*/  P2R R10, PR, RZ, 0x1 ;  /* 0x00000001ff0a7803 */ /* 0x000fe40000000000 */
[----:B------:R-:W-:Y:S02]  /*51c0*/  FSETP.GEU.AND P0, PT, R14, 1.175494350822287508e-38, PT ;  /* 0x008000000e00780b */ /* 0x000fe40003f0e000 */
[----:B------:R-:W-:-:S07]  /*51d0*/  FSEL R145, R53, 1, P5 ;  /* 0x3f80000035917808 */ /* 0x000fce0002800000 */
[----:B------:R-:W-:Y:S01]  /*51e0*/  @P5 FMUL R14, R14, 0.25 ;  /* 0x3e8000000e0e5820 */ /* 0x000fe20000400000 */
[----:B0-----:R-:W-:Y:S02]  /*51f0*/  FSETP.GT.AND P5, PT, R101, 8.50705917302346158658e+37, PT ;  /* 0x7e8000006500780b */ /* 0x001fe40003fa4000 */
[C---:B-1----:R-:W-:Y:S01]  /*5200*/  FSETP.GT.AND P1, PT, R143.reuse, 8.50705917302346158658e+37, PT ;  /* 0x7e8000008f00780b */ /* 0x042fe20003f24000 */
[----:B------:R0:W1:Y:S01]  /*5210*/  MUFU.SQRT R114, R4 ;  /* 0x0000000400727308 */ /* 0x0000620000002000 */
[----:B------:R-:W-:Y:S01]  /*5220*/  FSETP.GEU.AND P6, PT, R143, 1.175494350822287508e-38, PT ;  /* 0x008000008f00780b */ /* 0x000fe20003fce000 */
[----:B------:R-:W-:Y:S01]  /*5230*/  @!P4 FMUL R138, R138, 16777216 ;  /* 0x4b8000008a8ac820 */ /* 0x000fe20000400000 */
[----:B------:R-:W-:Y:S01]  /*5240*/  @!P4 FMUL R12, R12, 16777216 ;  /* 0x4b8000000c0cc820 */ /* 0x000fe20000400000 */
[----:B------:R-:W-:Y:S02]  /*5250*/  FSETP.GEU.AND P4, PT, R101, 1.175494350822287508e-38, PT ;  /* 0x008000006500780b */ /* 0x000fe40003f8e000 */
[----:B------:R-:W-:-:S04]  /*5260*/  FSEL R146, R53, 1, P5 ;  /* 0x3f80000035927808 */ /* 0x000fc80002800000 */
[----:B------:R-:W-:Y:S01]  /*5270*/  @P5 FMUL R101, R101, 0.25 ;  /* 0x3e80000065655820 */ /* 0x000fe20000400000 */
[----:B------:R-:W-:Y:S01]  /*5280*/  FSETP.GT.AND P5, PT, R111, 8.50705917302346158658e+37, PT ;  /* 0x7e8000006f00780b */ /* 0x000fe20003fa4000 */
[----:B------:R-:W-:Y:S01]  /*5290*/  @P1 FMUL R143, R143, 0.25 ;  /* 0x3e8000008f8f1820 */ /* 0x000fe20000400000 */
[----:B------:R-:W-:Y:S01]  /*52a0*/  FSEL R150, R53, 1, P1 ;  /* 0x3f80000035967808 */ /* 0x000fe20000800000 */
[----:B0-----:R-:W-:Y:S02]  /*52b0*/  FADD R4, R154, 0.0010000000474974513054 ;  /* 0x3a83126f9a047421 */ /* 0x001fe40000000000 */
[----:B------:R-:W-:Y:S02]  /*52c0*/  @!P6 FMUL R143, R143, 16777216 ;  /* 0x4b8000008f8fe820 */ /* 0x000fe40000400000 */
[----:B------:R-:W-:Y:S01]  /*52d0*/  @!P6 FMUL R150, R150, 16777216 ;  /* 0x4b8000009696e820 */ /* 0x000fe20000400000 */
[----:B-1----:R-:W-:Y:S01]  /*52e0*/  FSETP.GT.AND P6, PT, R114, 8.50705917302346158658e+37, PT ;  /* 0x7e8000007200780b */ /* 0x002fe20003fc4000 */
[----:B------:R-:W-:Y:S01]  /*52f0*/  @!P2 FMUL R6, R6, 16777216 ;  /* 0x4b8000000606a820 */ /* 0x000fe20000400000 */
[----:B------:R-:W-:Y:S01]  /*5300*/  @!P2 FMUL R11, R11, 16777216 ;  /* 0x4b8000000b0ba820 */ /* 0x000fe20000400000 */
[C---:B------:R-:W-:Y:S01]  /*5310*/  FSETP.GEU.AND P2, PT, R111.reuse, 1.175494350822287508e-38, PT ;  /* 0x008000006f00780b */ /* 0x040fe20003f4e000 */
[----:B------:R-:W0:Y:S01]  /*5320*/  MUFU.SQRT R103, R4 ;  /* 0x0000000400677308 */ /* 0x000e220000002000 */
[----:B------:R-:W-:Y:S01]  /*5330*/  @P5 FMUL R111, R111, 0.25 ;  /* 0x3e8000006f6f5820 */ /* 0x000fe20000400000 */
[----:B------:R-:W-:-:S02]  /*5340*/  FSEL R148, R53, 1, P5 ;  /* 0x3f80000035947808 */ /* 0x000fc40002800000 */
[C---:B------:R-:W-:Y:S01]  /*5350*/  FSETP.GEU.AND P5, PT, R114.reuse, 1.175494350822287508e-38, PT ;  /* 0x008000007200780b */ /* 0x040fe20003fae000 */
[----:B------:R-:W-:Y:S01]  /*5360*/  @!P3 FMUL R95, R95, 16777216 ;  /* 0x4b8000005f5fb820 */ /* 0x000fe20000400000 */
[----:B------:R-:W-:Y:S01]  /*5370*/  @!P3 FMUL R147, R147, 16777216 ;  /* 0x4b8000009393b820 */ /* 0x000fe20000400000 */
[----:B------:R-:W-:Y:S02]  /*5380*/  FSEL R153, R53, 1, P6 ;  /* 0x3f80000035997808 */ /* 0x000fe40003000000 */
[----:B------:R-:W-:Y:S01]  /*5390*/  ISETP.NE.AND P3, PT, R5, RZ, PT ;  /* 0x000000ff0500720c */ /* 0x000fe20003f65270 */
[----:B------:R-:W-:Y:S01]  /*53a0*/  @P6 FMUL R114, R114, 0.25 ;  /* 0x3e80000072726820 */ /* 0x000fe20000400000 */
[----:B------:R-:W-:Y:S01]  /*53b0*/  FADD R5, R155, 0.0010000000474974513054 ;  /* 0x3a83126f9b057421 */ /* 0x000fe20000000000 */
[----:B------:R-:W-:-:S03]  /*53c0*/  FSETP.GT.AND P6, PT, R7, 8.50705917302346158658e+37, PT ;  /* 0x7e8000000700780b */ /* 0x000fc60003fc4000 */
[----:B------:R-:W1:Y:S02]  /*53d0*/  MUFU.SQRT R110, R5 ;  /* 0x00000005006e7308 */ /* 0x000e640000002000 */
[----:B------:R-:W-:Y:S01]  /*53e0*/  @!P5 FMUL R114, R114, 16777216 ;  /* 0x4b8000007272d820 */ /* 0x000fe20000400000 */
[----:B------:R-:W-:Y:S01]  /*53f0*/  @!P5 FMUL R153, R153, 16777216 ;  /* 0x4b8000009999d820 */ /* 0x000fe20000400000 */
[----:B0-----:R-:W-:Y:S02]  /*5400*/  FSETP.GT.AND P5, PT, R103, 8.50705917302346158658e+37, PT ;  /* 0x7e8000006700780b */ /* 0x001fe40003fa4000 */
[----:B------:R-:W-:Y:S02]  /*5410*/  FSETP.GEU.AND P1, PT, R7, 1.175494350822287508e-38, PT ;  /* 0x008000000700780b */ /* 0x000fe40003f2e000 */
[----:B------:R-:W-:Y:S02]  /*5420*/  FSEL R96, R53, 1, P6 ;  /* 0x3f80000035607808 */ /* 0x000fe40003000000 */
[----:B------:R-:W-:Y:S01]  /*5430*/  @P6 FMUL R7, R7, 0.25 ;  /* 0x3e80000007076820 */ /* 0x000fe20000400000 */
[----:B------:R-:W-:Y:S01]  /*5440*/  ISETP.NE.AND P6, PT, R10, RZ, PT ;  /* 0x000000ff0a00720c */ /* 0x000fe20003fc5270 */
[----:B------:R-:W-:Y:S01]  /*5450*/  @!P2 FMUL R111, R111, 16777216 ;  /* 0x4b8000006f6fa820 */ /* 0x000fe20000400000 */
[----:B------:R-:W-:Y:S01]  /*5460*/  @!P2 FMUL R148, R148, 16777216 ;  /* 0x4b8000009494a820 */ /* 0x000fe20000400000 */
[----:B------:R-:W-:-:S02]  /*5470*/  FSETP.GEU.AND P2, PT, R103, 1.175494350822287508e-38, PT ;  /* 0x008000006700780b */ /* 0x000fc40003f4e000 */
[----:B------:R-:W-:Y:S01]  /*5480*/  FSEL R134, R53, 1, P5 ;  /* 0x3f80000035867808 */ /* 0x000fe20002800000 */
[----:B------:R-:W-:Y:S01]  /*5490*/  @P5 FMUL R103, R103, 0.25 ;  /* 0x3e80000067675820 */ /* 0x000fe20000400000 */
[----:B-1----:R-:W-:Y:S01]  /*54a0*/  FSETP.GT.AND P5, PT, R110, 8.50705917302346158658e+37, PT ;  /* 0x7e8000006e00780b */ /* 0x002fe20003fa4000 */
[----:B------:R-:W-:-:S04]  /*54b0*/  FADD R4, R152, 0.0010000000474974513054 ;  /* 0x3a83126f98047421 */ /* 0x000fc80000000000 */
[----:B------:R-:W0:Y:S01]  /*54c0*/  MUFU.SQRT R15, R4 ;  /* 0x00000004000f7308 */ /* 0x000e220000002000 */
[----:B------:R-:W-:Y:S01]  /*54d0*/  @!P6 FMUL R142, R142, 16777216 ;  /* 0x4b8000008e8ee820 */ /* 0x000fe20000400000 */
[----:B------:R-:W-:Y:S01]  /*54e0*/  @!P6 FMUL R149, R149, 16777216 ;  /* 0x4b8000009595e820 */ /* 0x000fe20000400000 */
[----:B------:R-:W-:Y:S01]  /*54f0*/  FSETP.GT.AND P6, PT, R118, 8.50705917302346158658e+37, PT ;  /* 0x7e8000007600780b */ /* 0x000fe20003fc4000 */
[----:B------:R-:W-:Y:S01]  /*5500*/  @!P4 FMUL R101, R101, 16777216 ;  /* 0x4b8000006565c820 */ /* 0x000fe20000400000 */
[----:B------:R-:W-:Y:S01]  /*5510*/  @!P4 FMUL R146, R146, 16777216 ;  /* 0x4b8000009292c820 */ /* 0x000fe20000400000 */
[C---:B------:R-:W-:Y:S02]  /*5520*/  FSETP.GEU.AND P4, PT, R110.reuse, 1.175494350822287508e-38, PT ;  /* 0x008000006e00780b */ /* 0x040fe40003f8e000 */
[----:B------:R-:W-:Y:S01]  /*5530*/  @P5 FMUL R110, R110, 0.25 ;  /* 0x3e8000006e6e5820 */ /* 0x000fe20000400000 */
[----:B------:R-:W-:Y:S02]  /*5540*/  FSEL R131, R53, 1, P5 ;  /* 0x3f80000035837808 */ /* 0x000fe40002800000 */
[----:B------:R-:W-:Y:S01]  /*5550*/  FSETP.GEU.AND P5, PT, R118, 1.175494350822287508e-38, PT ;  /* 0x008000007600780b */ /* 0x000fe20003fae000 */
[----:B------:R-:W-:Y:S01]  /*5560*/  @!P1 FMUL R7, R7, 16777216 ;  /* 0x4b80000007079820 */ /* 0x000fe20000400000 */
[----:B------:R-:W-:Y:S01]  /*5570*/  @!P1 FMUL R96, R96, 16777216 ;  /* 0x4b80000060609820 */ /* 0x000fe20000400000 */
[----:B------:R-:W-:-:S02]  /*5580*/  FSEL R155, R53, 1, P6 ;  /* 0x3f800000359b7808 */ /* 0x000fc40003000000 */
[----:B0-----:R-:W-:Y:S01]  /*5590*/  FSETP.GT.AND P1, PT, R15, 8.50705917302346158658e+37, PT ;  /* 0x7e8000000f00780b */ /* 0x001fe20003f24000 */
[----:B------:R-:W-:-:S03]  /*55a0*/  @P6 FMUL R118, R118, 0.25 ;  /* 0x3e80000076766820 */ /* 0x000fc60000400000 */
[----:B------:R-:W-:Y:S02]  /*55b0*/  FSEL R130, R53, 1, P1 ;  /* 0x3f80000035827808 */ /* 0x000fe40000800000 */
[----:B------:R-:W0:Y:S02]  /*55c0*/  MUFU.RCP R53, R7 ;  /* 0x0000000700357308 */ /* 0x000e240000001000 */
[----:B------:R-:W-:Y:S01]  /*55d0*/  @!P5 FMUL R118, R118, 16777216 ;  /* 0x4b8000007676d820 */ /* 0x000fe20000400000 */
[----:B------:R-:W-:Y:S01]  /*55e0*/  @!P5 FMUL R155, R155, 16777216 ;  /* 0x4b8000009b9bd820 */ /* 0x000fe20000400000 */
[----:B------:R-:W-:-:S04]  /*55f0*/  ISETP.GE.AND P5, PT, R28, 0x100, PT ;  /* 0x000001001c00780c */ /* 0x000fc80003fa6270 */
[----:B------:R-:W-:-:S04]  /*5600*/  ISETP.LT.AND P5, PT, R17, 0xb, !P5 ;  /* 0x0000000b1100780c */ /* 0x000fc80006fa1270 */
[----:B------:R-:W-:Y:S02]  /*5610*/  ISETP.LT.AND P5, PT, R50, 0xb0, P5 ;  /* 0x000000b03200780c */ /* 0x000fe40002fa1270 */
[----:B------:R-:W-:Y:S01]  /*5620*/  IADD3 R5, R17, R52, RZ ;  /* 0x0000003411057210 */ /* 0x000fe20007ffe0ff */
[----:B0-----:R-:W-:Y:S02]  /*5630*/  FMUL R53, R53, R96 ;  /* 0x0000006035357220 */ /* 0x001fe40000400000 */
[----:B------:R0:W-:Y:S02]  /*5640*/  MUFU.RCP R96, R95 ;  /* 0x0000005f00607308 */ /* 0x0001e40000001000 */
[----:B------:R-:W-:-:S04]  /*5650*/  IMAD.WIDE R4, R5, 0x4, R2 ;  /* 0x0000000405047825 */ /* 0x000fc800078e0202 */
[----:B0-----:R-:W-:-:S06]  /*5660*/  IMAD.MOV.U32 R95, RZ, RZ, RZ ;  /* 0x000000ffff5f7224 */ /* 0x001fcc00078e00ff */
[----:B------:R-:W2:Y:S01]  /*5670*/  @P5 LDG.E.EL R95, desc[UR4][R4.64] ;  /* 0x00000004045f5981 */ /* 0x000ea2000c2e1900 */
[----:B------:R-:W-:Y:S01]  /*5680*/  @!P0 FMUL R14, R14, 16777216 ;  /* 0x4b8000000e0e8820 */ /* 0x000fe20000400000 */
[----:B------:R-:W-:Y:S01]  /*5690*/  @!P2 FMUL R103, R103, 16777216 ;  /* 0x4b8000006767a820 */ /* 0x000fe20000400000 */
[----:B------:R-:W-:-:S04]  /*56a0*/  @!P2 FMUL R134, R134, 16777216 ;  /* 0x4b8000008686a820 */ /* 0x000fc80000400000 */
[----:B------:R-:W0:Y:S01]  /*56b0*/  MUFU.RCP R14, R14 ;  /* 0x0000000e000e7308 */ /* 0x000e220000001000 */
[----:B------:R-:W-:Y:S01]  /*56c0*/  ISETP.NE.AND P2, PT, R156, RZ, PT ;  /* 0x000000ff9c00720c */ /* 0x000fe20003f45270 */
[----:B------:R-:W-:Y:S01]  /*56d0*/  @!P0 FMUL R145, R145, 16777216 ;  /* 0x4b80000091918820 */ /* 0x000fe20000400000 */
[----:B------:R-:W-:-:S05]  /*56e0*/  IMAD.IADD R7, R25, 0x1, R40 ;  /* 0x0000000119077824 */ /* 0x000fca00078e0228 */
[----:B------:R1:W3:Y:S01]  /*56f0*/  MUFU.RCP R10, R6 ;  /* 0x00000006000a7308 */ /* 0x0002e20000001000 */
[----:B0-----:R-:W-:Y:S01]  /*5700*/  FMUL R145, R14, R145 ;  /* 0x000000910e917220 */ /* 0x001fe20000400000 */
[----:B------:R-:W-:Y:S02]  /*5710*/  IMAD.MOV.U32 R14, RZ, RZ, RZ ;  /* 0x000000ffff0e7224 */ /* 0x000fe400078e00ff */
[----:B-1----:R-:W-:Y:S01]  /*5720*/  IMAD.WIDE R6, R7, 0x4, R2 ;  /* 0x0000000407067825 */ /* 0x002fe200078e0202 */
[----:B--2---:R-:W-:Y:S02]  /*5730*/  SEL R95, R95, RZ, P5 ;  /* 0x000000ff5f5f7207 */ /* 0x004fe40002800000 */
[----:B------:R-:W-:-:S13]  /*5740*/  ISETP.LT.AND P5, PT, R25, 0xb, P2 ;  /* 0x0000000b1900780c */ /* 0x000fda00017a1270 */
[----:B------:R-:W2:Y:S01]  /*5750*/  @P5 LDG.E.EL R14, desc[UR4][R6.64] ;  /* 0x00000004060e5981 */ /* 0x000ea2000c2e1900 */
[----:B------:R-:W-:-:S04]  /*5760*/  IMAD.IADD R5, R33, 0x1, R40 ;  /* 0x0000000121057824 */ /* 0x000fc800078e0228 */
[----:B------:R-:W-:Y:S01]  /*5770*/  IMAD.WIDE R4, R5, 0x4, R2 ;  /* 0x0000000405047825 */ /* 0x000fe200078e0202 */
[----:B--2---:R-:W-:Y:S02]  /*5780*/  SEL R50, R14, RZ, P5 ;  /* 0x000000ff0e327207 */ /* 0x004fe40002800000 */
[----:B------:R-:W-:Y:S01]  /*5790*/  ISETP.LT.AND P5, PT, R33, 0xb, P2 ;  /* 0x0000000b2100780c */ /* 0x000fe200017a1270 */
[----:B------:R-:W-:-:S12]  /*57a0*/  HFMA2.MMA R14, -RZ, RZ, 0, 0 ;  /* 0x00000000ff0e7435 */ /* 0x000fd800000001ff */
[----:B------:R-:W2:Y:S01]  /*57b0*/  @P5 LDG.E.EL R14, desc[UR4][R4.64] ;  /* 0x00000004040e5981 */ /* 0x000ea2000c2e1900 */
[----:B---3--:R-:W-:Y:S02]  /*57c0*/  FMUL R10, R10, R11 ;  /* 0x0000000b0a0a7220 */ /* 0x008fe40000400000 */
[----:B------:R-:W0:Y:S08]  /*57d0*/  MUFU.RCP R11, R138 ;  /* 0x0000008a000b7308 */ /* 0x000e300000001000 */
[----:B------:R-:W1:Y:S01]  /*57e0*/  MUFU.RCP R101, R101 ;  /* 0x0000006500657308 */ /* 0x000e620000001000 */
[----:B0-----:R-:W-:-:S07]  /*57f0*/  FMUL R11, R11, R12 ;  /* 0x0000000c0b0b7220 */ /* 0x001fce0000400000 */
[----:B------:R1:W-:Y:S01]  /*5800*/  MUFU.RCP R12, R139 ;  /* 0x0000008b000c7308 */ /* 0x0003e20000001000 */
[----:B------:R-:W-:Y:S02]  /*5810*/  IMAD.IADD R7, R29, 0x1, R40 ;  /* 0x000000011d077824 */ /* 0x000fe400078e0228 */
[----:B-1----:R-:W-:Y:S02]  /*5820*/  FMUL R139, R101, R146 ;  /* 0x00000092658b7220 */ /* 0x002fe40000400000 */
[----:B------:R-:W-:Y:S01]  /*5830*/  IMAD.WIDE R6, R7, 0x4, R2 ;  /* 0x0000000407067825 */ /* 0x000fe200078e0202 */
[----:B--2---:R-:W-:Y:S02]  /*5840*/  SEL R101, R14, RZ, P5 ;  /* 0x000000ff0e657207 */ /* 0x004fe40002800000 */
[----:B------:R-:W-:Y:S01]  /*5850*/  ISETP.LT.AND P5, PT, R29, 0xb, P2 ;  /* 0x0000000b1d00780c */ /* 0x000fe200017a1270 */
[----:B------:R-:W-:-:S12]  /*5860*/  IMAD.MOV.U32 R14, RZ, RZ, RZ ;  /* 0x000000ffff0e7224 */ /* 0x000fd800078e00ff */
[----:B------:R-:W2:Y:S01]  /*5870*/  @P5 LDG.E.EL R14, desc[UR4][R6.64] ;  /* 0x00000004060e5981 */ /* 0x000ea2000c2e1900 */
[----:B------:R-:W0:Y:S01]  /*5880*/  MUFU.RCP R103, R103 ;  /* 0x0000006700677308 */ /* 0x000e220000001000 */
[----:B------:R-:W-:-:S04]  /*5890*/  IMAD.IADD R5, R17, 0x1, R40 ;  /* 0x0000000111057824 */ /* 0x000fc800078e0228 */
[----:B------:R-:W-:-:S04]  /*58a0*/  IMAD.WIDE R4, R5, 0x4, R2 ;  /* 0x0000000405047825 */ /* 0x000fc800078e0202 */
[----:B0-----:R-:W-:Y:S01]  /*58b0*/  FMUL R134, R103, R134 ;  /* 0x0000008667867220 */ /* 0x001fe20000400000 */
[----:B------:R-:W-:Y:S02]  /*58c0*/  FSETP.GEU.AND P6, PT, R15, 1.175494350822287508e-38, PT ;  /* 0x008000000f00780b */ /* 0x000fe40003fce000 */
[----:B--2---:R-:W-:Y:S02]  /*58d0*/  SEL R103, R14, RZ, P5 ;  /* 0x000000ff0e677207 */ /* 0x004fe40002800000 */
[----:B------:R-:W-:Y:S01]  /*58e0*/  ISETP.LT.AND P5, PT, R17, 0xb, P2 ;  /* 0x0000000b1100780c */ /* 0x000fe200017a1270 */
[----:B------:R-:W-:-:S12]  /*58f0*/  IMAD.MOV.U32 R14, RZ, RZ, RZ ;  /* 0x000000ffff0e7224 */ /* 0x000fd800078e00ff */
[----:B------:R-:W2:Y:S01]  /*5900*/  @P5 LDG.E.EL R14, desc[UR4][R4.64] ;  /* 0x00000004040e5981 */ /* 0x000ea2000c2e1900 */
[----:B------:R-:W-:-:S04]  /*5910*/  @P1 FMUL R15, R15, 0.25 ;  /* 0x3e8000000f0f1820 */ /* 0x000fc80000400000 */
[----:B------:R-:W-:-:S06]  /*5920*/  @!P6 FMUL R15, R15, 16777216 ;  /* 0x4b8000000f0fe820 */ /* 0x000fcc0000400000 */
[----:B------:R-:W0:Y:S01]  /*5930*/  MUFU.RCP R15, R15 ;  /* 0x0000000f000f7308 */ /* 0x000e220000001000 */
[----:B------:R-:W-:Y:S01]  /*5940*/  ISETP.NE.AND P1, PT, R159, RZ, PT ;  /* 0x000000ff9f00720c */ /* 0x000fe20003f25270 */
[----:B------:R-:W-:Y:S01]  /*5950*/  @!P6 FMUL R130, R130, 16777216 ;  /* 0x4b8000008282e820 */ /* 0x000fe20000400000 */
[----:B------:R-:W-:-:S03]  /*5960*/  IMAD.MOV.U32 R6, RZ, RZ, RZ ;  /* 0x000000ffff067224 */ /* 0x000fc600078e00ff */
[----:B0-----:R-:W-:Y:S01]  /*5970*/  FMUL R130, R15, R130 ;  /* 0x000000820f827220 */ /* 0x001fe20000400000 */
[----:B------:R-:W-:Y:S02]  /*5980*/  IADD3 R15, R25, R34, RZ ;  /* 0x00000022190f7210 */ /* 0x000fe40007ffe0ff */
[----:B--2---:R-:W-:Y:S02]  /*5990*/  SEL R52, R14, RZ, P5 ;  /* 0x000000ff0e347207 */ /* 0x004fe40002800000 */
[----:B------:R-:W-:Y:S01]  /*59a0*/  ISETP.LT.AND P5, PT, R25, 0xb, P1 ;  /* 0x0000000b1900780c */ /* 0x000fe20000fa1270 */
[----:B------:R-:W-:-:S12]  /*59b0*/  IMAD.WIDE R14, R15, 0x4, R2 ;  /* 0x000000040f0e7825 */ /* 0x000fd800078e0202 */
[----:B------:R-:W2:Y:S01]  /*59c0*/  @P5 LDG.E.EL R6, desc[UR4][R14.64] ;  /* 0x000000040e065981 */ /* 0x000ea2000c2e1900 */
[----:B------:R-:W-:-:S06]  /*59d0*/  @!P4 FMUL R110, R110, 16777216 ;  /* 0x4b8000006e6ec820 */ /* 0x000fcc0000400000 */
[----:B------:R-:W0:Y:S01]  /*59e0*/  MUFU.RCP R110, R110 ;  /* 0x0000006e006e7308 */ /* 0x000e220000001000 */
[----:B------:R-:W-:Y:S01]  /*59f0*/  @!P4 FMUL R131, R131, 16777216 ;  /* 0x4b8000008383c820 */ /* 0x000fe20000400000 */
[C---:B------:R-:W-:Y:S02]  /*5a00*/  IMAD.IADD R7, R33.reuse, 0x1, R34 ;  /* 0x0000000121077824 */ /* 0x040fe400078e0222 */
[----:B------:R-:W-:Y:S02]  /*5a10*/  IMAD.MOV.U32 R4, RZ, RZ, RZ ;  /* 0x000000ffff047224 */ /* 0x000fe400078e00ff */
[----:B0-----:R-:W-:Y:S01]  /*5a20*/  FMUL R141, R110, R131 ;  /* 0x000000836e8d7220 */ /* 0x001fe20000400000 */
[----:B--2---:R-:W-:Y:S02]  /*5a30*/  SEL R110, R6, RZ, P5 ;  /* 0x000000ff066e7207 */ /* 0x004fe40002800000 */
[----:B------:R-:W-:Y:S01]  /*5a40*/  ISETP.LT.AND P5, PT, R33, 0xb, P1 ;  /* 0x0000000b2100780c */ /* 0x000fe20000fa1270 */
[----:B------:R-:W-:-:S12]  /*5a50*/  IMAD.WIDE R6, R7, 0x4, R2 ;  /* 0x0000000407067825 */ /* 0x000fd800078e0202 */
[----:B------:R-:W2:Y:S01]  /*5a60*/  @P5 LDG.E.EL R4, desc[UR4][R6.64] ;  /* 0x0000000406045981 */ /* 0x000ea2000c2e1900 */
[----:B------:R-:W0:Y:S01]  /*5a70*/  MUFU.RCP R111, R111 ;  /* 0x0000006f006f7308 */ /* 0x000e220000001000 */
[----:B------:R-:W-:Y:S01]  /*5a80*/  IMAD.IADD R5, R29, 0x1, R34 ;  /* 0x000000011d057824 */ /* 0x000fe200078e0222 */
[----:B------:R-:W-:Y:S01]  /*5a90*/  MOV R40, RZ ;  /* 0x000000ff00287202 */ /* 0x000fe20000000f00 */
[----:B0-----:R-:W-:Y:S01]  /*5aa0*/  FMUL R148, R111, R148 ;  /* 0x000000946f947220 */ /* 0x001fe20000400000 */
[----:B--2---:R-:W-:Y:S02]  /*5ab0*/  SEL R111, R4, RZ, P5 ;  /* 0x000000ff046f7207 */ /* 0x004fe40002800000 */
[----:B------:R-:W-:Y:S01]  /*5ac0*/  ISETP.LT.AND P5, PT, R29, 0xb, P1 ;  /* 0x0000000b1d00780c */ /* 0x000fe20000fa1270 */
[----:B------:R-:W-:-:S12]  /*5ad0*/  IMAD.WIDE R4, R5, 0x4, R2 ;  /* 0x0000000405047825 */ /* 0x000fd800078e0202 */
[----:B------:R-:W2:Y:S01]  /*5ae0*/  @P5 LDG.E.EL R40, desc[UR4][R4.64] ;  /* 0x0000000404285981 */ /* 0x000ea2000c2e1900 */
[----:B------:R-:W-:Y:S02]  /*5af0*/  IMAD.IADD R15, R17, 0x1, R34 ;  /* 0x00000001110f7824 */ /* 0x000fe400078e0222 */
[----:B------:R-:W-:Y:S02]  /*5b00*/  IMAD.MOV.U32 R14, RZ, RZ, RZ ;  /* 0x000000ffff0e7224 */ /* 0x000fe400078e00ff */
[----:B------:R-:W-:Y:S01]  /*5b10*/  IMAD.WIDE R6, R15, 0x4, R2 ;  /* 0x000000040f067825 */ /* 0x000fe200078e0202 */
[----:B--2---:R-:W-:Y:S02]  /*5b20*/  SEL R131, R40, RZ, P5 ;  /* 0x000000ff28837207 */ /* 0x004fe40002800000 */
[----:B------:R-:W-:-:S13]  /*5b30*/  ISETP.LT.AND P5, PT, R17, 0xb, P1 ;  /* 0x0000000b1100780c */ /* 0x000fda0000fa1270 */
[----:B------:R-:W2:Y:S01]  /*5b40*/  @P5 LDG.E.EL R14, desc[UR4][R6.64] ;  /* 0x00000004060e5981 */ /* 0x000ea2000c2e1900 */
[----:B------:R-:W-:Y:S01]  /*5b50*/  ISETP.NE.AND P0, PT, R158, RZ, PT ;  /* 0x000000ff9e00720c */ /* 0x000fe20003f05270 */
[----:B------:R-:W-:-:S04]  /*5b60*/  IMAD.IADD R15, R25, 0x1, R32 ;  /* 0x00000001190f7824 */ /* 0x000fc800078e0220 */
[----:B------:R-:W-:Y:S01]  /*5b70*/  IMAD.WIDE R4, R15, 0x4, R2 ;  /* 0x000000040f047825 */ /* 0x000fe200078e0202 */
[----:B--2---:R-:W-:Y:S02]  /*5b80*/  SEL R34, R14, RZ, P5 ;  /* 0x000000ff0e227207 */ /* 0x004fe40002800000 */
[----:B------:R-:W-:Y:S01]  /*5b90*/  ISETP.LT.AND P5, PT, R25, 0xb, P0 ;  /* 0x0000000b1900780c */ /* 0x000fe200007a1270 */
[----:B------:R-:W-:-:S12]  /*5ba0*/  IMAD.MOV.U32 R14, RZ, RZ, RZ ;  /* 0x000000ffff0e7224 */ /* 0x000fd800078e00ff */
[----:B------:R-:W2:Y:S01]  /*5bb0*/  @P5 LDG.E.EL R14, desc[UR4][R4.64] ;  /* 0x00000004040e5981 */ /* 0x000ea2000c2e1900 */
[----:B------:R-:W-:-:S05]  /*5bc0*/  IADD3 R15, R33, R32, RZ ;  /* 0x00000020210f7210 */ /* 0x000fca0007ffe0ff */
[----:B------:R-:W-:Y:S01]  /*5bd0*/  IMAD.WIDE R6, R15, 0x4, R2 ;  /* 0x000000040f067825 */ /* 0x000fe200078e0202 */
[----:B------:R-:W0:Y:S01]  /*5be0*/  MUFU.RCP R114, R114 ;  /* 0x0000007200727308 */ /* 0x000e220000001000 */
[----:B--2---:R-:W-:Y:S02]  /*5bf0*/  SEL R40, R14, RZ, P5 ;  /* 0x000000ff0e287207 */ /* 0x004fe40002800000 */
[----:B------:R-:W-:Y:S01]  /*5c00*/  ISETP.LT.AND P5, PT, R33, 0xb, P0 ;  /* 0x0000000b2100780c */ /* 0x000fe200007a1270 */
[----:B------:R-:W-:-:S12]  /*5c10*/  IMAD.MOV.U32 R14, RZ, RZ, RZ ;  /* 0x000000ffff0e7224 */ /* 0x000fd800078e00ff */
[----:B------:R-:W2:Y:S01]  /*5c20*/  @P5 LDG.E.EL R14, desc[UR4][R6.64] ;  /* 0x00000004060e5981 */ /* 0x000ea2000c2e1900 */
[----:B------:R-:W1:Y:S01]  /*5c30*/  MUFU.RCP R118, R118 ;  /* 0x0000007600767308 */ /* 0x000e620000001000 */
[----:B------:R-:W-:Y:S01]  /*5c40*/  @!P3 FMUL R144, R144, 16777216 ;  /* 0x4b8000009090b820 */ /* 0x000fe20000400000 */
[----:B------:R-:W-:Y:S01]  /*5c50*/  @!P3 FMUL R151, R151, 16777216 ;  /* 0x4b8000009797b820 */ /* 0x000fe20000400000 */
[----:B------:R-:W-:Y:S01]  /*5c60*/  ISETP.NE.AND P3, PT, R157, RZ, PT ;  /* 0x000000ff9d00720c */ /* 0x000fe20003f65270 */
[----:B0-----:R-:W-:Y:S01]  /*5c70*/  FMUL R138, R114, R153 ;  /* 0x00000099728a7220 */ /* 0x001fe20000400000 */
[----:B------:R-:W-:Y:S01]  /*5c80*/  FADD R121, R121, -R122 ;  /* 0x8000007a79797221 */ /* 0x000fe20000000000 */
[----:B------:R-:W-:Y:S01]  /*5c90*/  FADD R126, R126, -R129 ;  /* 0x800000817e7e7221 */ /* 0x000fe20000000000 */
[----:B------:R-:W-:Y:S01]  /*5ca0*/  FADD R105, R105, -R132 ;  /* 0x8000008469697221 */ /* 0x000fe20000000000 */
[----:B------:R-:W-:Y:S01]  /*5cb0*/  FADD R135, R135, -R136 ;  /* 0x8000008887877221 */ /* 0x000fe20000000000 */
[----:B------:R-:W-:Y:S01]  /*5cc0*/  FMUL R121, R134, R121 ;  /* 0x0000007986797220 */ /* 0x000fe20000400000 */
[----:B------:R-:W-:Y:S01]  /*5cd0*/  FMUL R126, R141, R126 ;  /* 0x0000007e8d7e7220 */ /* 0x000fe20000400000 */
[----:B-1----:R-:W-:Y:S01]  /*5ce0*/  FMUL R114, R118, R155 ;  /* 0x0000009b76727220 */ /* 0x002fe20000400000 */
[----:B------:R-:W-:-:S03]  /*5cf0*/  FMUL R135, R130, R135 ;  /* 0x0000008782877220 */ /* 0x000fc60000400000 */
[----:B------:R-:W-:Y:S01]  /*5d00*/  FMUL R105, R114, R105 ;  /* 0x0000006972697220 */ /* 0x000fe20000400000 */
[----:B------:R-:W-:Y:S01]  /*5d10*/  FFMA R121, R123, R121, R124 ;  /* 0x000000797b797223 */ /* 0x000fe2000000007c */
[----:B------:R-:W-:Y:S01]  /*5d20*/  FFMA R126, R128, R126, R127 ;  /* 0x0000007e807e7223 */ /* 0x000fe2000000007f */
[----:B------:R-:W-:Y:S01]  /*5d30*/  FFMA R8, R8, R135, R9 ;  /* 0x0000008708087223 */ /* 0x000fe20000000009 */
[----:B------:R-:W-:Y:S01]  /*5d40*/  FFMA R105, R107, R105, R106 ;  /* 0x000000696b697223 */ /* 0x000fe2000000006a */
[----:B------:R-:W-:Y:S01]  /*5d50*/  ISETP.NE.AND P6, PT, R137, RZ, PT ;  /* 0x000000ff8900720c */ /* 0x000fe20003fc5270 */
[----:B------:R-:W-:Y:S01]  /*5d60*/  @P3 FADD R37, R120, R121 ;  /* 0x0000007978253221 */ /* 0x000fe20000000000 */
[----:B------:R-:W-:Y:S01]  /*5d70*/  @P3 FADD R35, R125, R126 ;  /* 0x0000007e7d233221 */ /* 0x000fe20000000000 */
[----:B------:R-:W-:Y:S01]  /*5d80*/  @P3 FADD R36, R104, R105 ;  /* 0x0000006968243221 */ /* 0x000fe20000000000 */
[----:B------:R-:W-:Y:S01]  /*5d90*/  @P3 FADD R38, R133, R8 ;  /* 0x0000000885263221 */ /* 0x000fe20000000000 */
[----:B------:R-:W-:Y:S01]  /*5da0*/  ISETP.GE.U32.AND P3, PT, R85, 0xb, PT ;  /* 0x0000000b5500780c */ /* 0x000fe20003f66070 */
[----:B------:R-:W-:Y:S01]  /*5db0*/  FADD R90, R91, -R90 ;  /* 0x8000005a5b5a7221 */ /* 0x000fe20000000000 */
[----:B------:R-:W-:Y:S01]  /*5dc0*/  FADD R99, R102, -R99 ;  /* 0x8000006366637221 */ /* 0x000fe20000000000 */
[----:B------:R-:W-:Y:S01]  /*5dd0*/  FADD R113, R116, -R113 ;  /* 0x8000007174717221 */ /* 0x000fe20000000000 */
[----:B------:R-:W-:Y:S01]  /*5de0*/  FADD R88, R89, -R88 ;  /* 0x8000005859587221 */ /* 0x000fe20000000000 */
[----:B------:R-:W-:-:S02]  /*5df0*/  IMAD.IADD R15, R29, 0x1, R32 ;  /* 0x000000011d0f7824 */ /* 0x000fc400078e0220 */
[----:B------:R-:W-:Y:S01]  /*5e00*/  FMUL R90, R139, R90 ;  /* 0x0000005a8b5a7220 */ /* 0x000fe20000400000 */
[----:B------:R-:W-:Y:S01]  /*5e10*/  FMUL R99, R148, R99 ;  /* 0x0000006394637220 */ /* 0x000fe20000400000 */
[----:B------:R-:W-:Y:S01]  /*5e20*/  FMUL R113, R138, R113 ;  /* 0x000000718a717220 */ /* 0x000fe20000400000 */
[----:B------:R-:W-:Y:S01]  /*5e30*/  FMUL R88, R145, R88 ;  /* 0x0000005891587220 */ /* 0x000fe20000400000 */
[----:B------:R-:W-:-:S04]  /*5e40*/  IMAD.WIDE R4, R15, 0x4, R2 ;  /* 0x000000040f047825 */ /* 0x000fc800078e0202 */
[----:B------:R-:W-:Y:S01]  /*5e50*/  FFMA R93, R94, R90, R93 ;  /* 0x0000005a5e5d7223 */ /* 0x000fe2000000005d */
[----:B------:R-:W-:Y:S01]  /*5e60*/  FFMA R97, R100, R99, R97 ;  /* 0x0000006364617223 */ /* 0x000fe20000000061 */
[----:B------:R-:W-:Y:S01]  /*5e70*/  FFMA R112, R112, R113, R117 ;  /* 0x0000007170707223 */ /* 0x000fe20000000075 */
[----:B------:R-:W-:Y:S01]  /*5e80*/  FFMA R87, R87, R88, R86 ;  /* 0x0000005857577223 */ /* 0x000fe20000000056 */
[----:B------:R-:W-:Y:S01]  /*5e90*/  @!P3 FADD R26, R92, R93 ;  /* 0x0000005d5c1ab221 */ /* 0x000fe20000000000 */
[----:B------:R-:W-:Y:S01]  /*5ea0*/  @!P3 FADD R20, R98, R97 ;  /* 0x000000616214b221 */ /* 0x000fe20000000000 */
[----:B------:R-:W-:Y:S01]  /*5eb0*/  @!P3 FADD R16, R115, R112 ;  /* 0x000000707310b221 */ /* 0x000fe20000000000 */
[----:B------:R-:W-:Y:S01]  /*5ec0*/  @!P3 FADD R19, R84, R87 ;  /* 0x000000575413b221 */ /* 0x000fe20000000000 */
[----:B------:R-:W-:Y:S01]  /*5ed0*/  ISETP.LT.AND P3, PT, R17, 0xb, P0 ;  /* 0x0000000b1100780c */ /* 0x000fe20000761270 */
[----:B------:R-:W-:Y:S01]  /*5ee0*/  FMUL R12, R12, R13 ;  /* 0x0000000d0c0c7220 */ /* 0x000fe20000400000 */
[----:B------:R-:W0:Y:S01]  /*5ef0*/  MUFU.RCP R142, R142 ;  /* 0x0000008e008e7308 */ /* 0x000e220000001000 */
[----:B------:R-:W-:Y:S01]  /*5f00*/  FADD R48, R48, -R51 ;  /* 0x8000003330307221 */ /* 0x000fe20000000000 */
[----:B------:R-:W-:Y:S01]  /*5f10*/  FADD R59, R62, -R59 ;  /* 0x8000003b3e3b7221 */ /* 0x000fe20000000000 */
[----:B------:R-:W-:Y:S01]  /*5f20*/  FADD R60, R63, -R60 ;  /* 0x8000003c3f3c7221 */ /* 0x000fe20000000000 */
[----:B------:R-:W-:Y:S01]  /*5f30*/  FADD R49, R49, -R46 ;  /* 0x8000002e31317221 */ /* 0x000fe20000000000 */
[----:B------:R-:W-:Y:S01]  /*5f40*/  ISETP.NE.AND P4, PT, R140, RZ, PT ;  /* 0x000000ff8c00720c */ /* 0x000fe20003f85270 */
[----:B------:R-:W-:Y:S01]  /*5f50*/  FMUL R96, R96, R147 ;  /* 0x0000009360607220 */ /* 0x000fe20000400000 */
[----:B------:R-:W-:Y:S01]  /*5f60*/  FADD R73, R72, -R73 ;  /* 0x8000004948497221 */ /* 0x000fe20000000000 */
[----:B--2---:R-:W-:Y:S01]  /*5f70*/  SEL R137, R14, RZ, P5 ;  /* 0x000000ff0e897207 */ /* 0x004fe20002800000 */
[----:B------:R-:W1:Y:S01]  /*5f80*/  MUFU.RCP R144, R144 ;  /* 0x0000009000907308 */ /* 0x000e620000001000 */
[----:B------:R-:W-:Y:S01]  /*5f90*/  ISETP.LT.AND P5, PT, R29, 0xb, P0 ;  /* 0x0000000b1d00780c */ /* 0x000fe200007a1270 */
[----:B------:R-:W-:-:S02]  /*5fa0*/  IMAD.MOV.U32 R14, RZ, RZ, RZ ;  /* 0x000000ffff0e7224 */ /* 0x000fc400078e00ff */
[----:B------:R-:W-:Y:S01]  /*5fb0*/  FADD R76, R79, -R76 ;  /* 0x8000004c4f4c7221 */ /* 0x000fe20000000000 */
[----:B------:R-:W-:Y:S01]  /*5fc0*/  FADD R82, R83, -R82 ;  /* 0x8000005253527221 */ /* 0x000fe20000000000 */
[----:B------:R-:W-:Y:S01]  /*5fd0*/  FADD R68, R68, -R67 ;  /* 0x8000004344447221 */ /* 0x000fe20000000000 */
[----:B------:R-:W2:Y:S07]  /*5fe0*/  LDC.64 R8, c[0x0][0x280] ;  /* 0x0000a000ff087b82 */ /* 0x000eae0000000a00 */
[----:B------:R3:W4:Y:S02]  /*5ff0*/  @P5 LDG.E.EL R14, desc[UR4][R4.64] ;  /* 0x00000004040e5981 */ /* 0x000724000c2e1900 */
[----:B---3--:R-:W-:Y:S01]  /*6000*/  HFMA2.MMA R4, -RZ, RZ, 0, 0 ;  /* 0x00000000ff047435 */ /* 0x008fe200000001ff */
[----:B------:R-:W-:-:S04]  /*6010*/  IMAD.IADD R5, R17, 0x1, R32 ;  /* 0x0000000111057824 */ /* 0x000fc800078e0220 */
[----:B------:R-:W-:-:S05]  /*6020*/  IMAD.WIDE R2, R5, 0x4, R2 ;  /* 0x0000000405027825 */ /* 0x000fca00078e0202 */
[----:B------:R-:W3:Y:S01]  /*6030*/  @P3 LDG.E.EL R4, desc[UR4][R2.64] ;  /* 0x0000000402043981 */ /* 0x000ee2000c2e1900 */
[----:B------:R-:W5:Y:S01]  /*6040*/  MUFU.RCP R13, R143 ;  /* 0x0000008f000d7308 */ /* 0x000f620000001000 */
[----:B------:R-:W-:Y:S01]  /*6050*/  FMUL R11, R11, R48 ;  /* 0x000000300b0b7220 */ /* 0x000fe20000400000 */
[----:B------:R-:W-:Y:S01]  /*6060*/  FMUL R12, R12, R59 ;  /* 0x0000003b0c0c7220 */ /* 0x000fe20000400000 */
[----:B------:R-:W-:Y:S01]  /*6070*/  FMUL R10, R10, R49 ;  /* 0x000000310a0a7220 */ /* 0x000fe20000400000 */
[----:B0-----:R-:W-:Y:S01]  /*6080*/  FMUL R149, R142, R149 ;  /* 0x000000958e957220 */ /* 0x001fe20000400000 */
[----:B-1----:R-:W-:Y:S01]  /*6090*/  FMUL R151, R144, R151 ;  /* 0x0000009790977220 */ /* 0x002fe20000400000 */
[----:B------:R-:W-:Y:S01]  /*60a0*/  FFMA R44, R47, R11, R44 ;  /* 0x0000000b2f2c7223 */ /* 0x000fe2000000002c */
[----:B------:R-:W-:Y:S01]  /*60b0*/  FFMA R61, R61, R12, R54 ;  /* 0x0000000c3d3d7223 */ /* 0x000fe20000000036 */
[----:B-----5:R-:W-:-:S04]  /*60c0*/  FMUL R13, R13, R150 ;  /* 0x000000960d0d7220 */ /* 0x020fc80000400000 */
[----:B------:R-:W-:Y:S01]  /*60d0*/  FMUL R13, R13, R60 ;  /* 0x0000003c0d0d7220 */ /* 0x000fe20000400000 */
[----:B------:R-:W-:-:S03]  /*60e0*/  FFMA R10, R45, R10, R42 ;  /* 0x0000000a2d0a7223 */ /* 0x000fc6000000002a */
[----:B------:R-:W-:Y:S01]  /*60f0*/  FFMA R58, R58, R13, R57 ;  /* 0x0000000d3a3a7223 */ /* 0x000fe20000000039 */
[----:B------:R-:W-:Y:S01]  /*6100*/  FMUL R73, R96, R73 ;  /* 0x0000004960497220 */ /* 0x000fe20000400000 */
[----:B------:R-:W-:Y:S01]  /*6110*/  FMUL R76, R149, R76 ;  /* 0x0000004c954c7220 */ /* 0x000fe20000400000 */
[----:B------:R-:W-:Y:S01]  /*6120*/  FMUL R82, R151, R82 ;  /* 0x0000005297527220 */ /* 0x000fe20000400000 */
[----:B------:R-:W-:Y:S01]  /*6130*/  FMUL R53, R53, R68 ;  /* 0x0000004435357220 */ /* 0x000fe20000400000 */
[----:B------:R-:W-:Y:S01]  /*6140*/  FFMA R70, R71, R73, R70 ;  /* 0x0000004947467223 */ /* 0x000fe20000000046 */
[----:B------:R-:W-:Y:S01]  /*6150*/  FFMA R74, R77, R76, R74 ;  /* 0x0000004c4d4a7223 */ /* 0x000fe2000000004a */
[----:B------:R-:W-:Y:S01]  /*6160*/  FFMA R81, R81, R82, R80 ;  /* 0x0000005251517223 */ /* 0x000fe20000000050 */
[----:B------:R-:W-:Y:S01]  /*6170*/  FFMA R53, R66, R53, R65 ;  /* 0x0000003542357223 */ /* 0x000fe20000000041 */
[----:B------:R-:W-:Y:S01]  /*6180*/  @P4 FADD R18, R69, R70 ;  /* 0x0000004645124221 */ /* 0x000fe20000000000 */
[----:B------:R-:W-:Y:S01]  /*6190*/  @P4 FADD R24, R75, R74 ;  /* 0x0000004a4b184221 */ /* 0x000fe20000000000 */
[----:B------:R-:W-:Y:S01]  /*61a0*/  @P4 FADD R0, R78, R81 ;  /* 0x000000514e004221 */ /* 0x000fe20000000000 */
[----:B------:R-:W-:Y:S01]  /*61b0*/  @P4 FADD R22, R64, R53 ;  /* 0x0000003540164221 */ /* 0x000fe20000000000 */
[----:B------:R-:W-:-:S04]  /*61c0*/  ISETP.GE.AND P4, PT, R33, 0xb, PT ;  /* 0x0000000b2100780c */ /* 0x000fc80003f86270 */
[----:B------:R-:W-:Y:S02]  /*61d0*/  FSEL R22, R119, R22, !P4 ;  /* 0x0000001677167208 */ /* 0x000fe40006000000 */
[----:B------:R-:W-:Y:S02]  /*61e0*/  FSEL R18, R101, R18, !P4 ;  /* 0x0000001265127208 */ /* 0x000fe40006000000 */
[----:B------:R-:W-:Y:S02]  /*61f0*/  FSEL R24, R111, R24, !P4 ;  /* 0x000000186f187208 */ /* 0x000fe40006000000 */
[----:B------:R-:W-:Y:S02]  /*6200*/  FSEL R0, R137, R0, !P4 ;  /* 0x0000000089007208 */ /* 0x000fe40006000000 */
[----:B----4-:R-:W-:Y:S02]  /*6210*/  SEL R15, R14, RZ, P5 ;  /* 0x000000ff0e0f7207 */ /* 0x010fe40002800000 */
[----:B------:R-:W-:-:S13]  /*6220*/  ISETP.GE.U32.AND P5, PT, R39, 0xb, PT ;  /* 0x0000000b2700780c */ /* 0x000fda0003fa6070 */
[----:B------:R-:W-:Y:S01]  /*6230*/  @!P5 FADD R27, R43, R44 ;  /* 0x0000002c2b1bd221 */ /* 0x000fe20000000000 */
[----:B------:R-:W-:Y:S01]  /*6240*/  @!P5 FADD R23, R56, R61 ;  /* 0x0000003d3817d221 */ /* 0x000fe20000000000 */
[----:B------:R-:W-:Y:S01]  /*6250*/  @!P5 FADD R21, R55, R58 ;  /* 0x0000003a3715d221 */ /* 0x000fe20000000000 */
[----:B------:R-:W-:Y:S01]  /*6260*/  @!P5 FADD R30, R41, R10 ;  /* 0x0000000a291ed221 */ /* 0x000fe20000000000 */
[----:B---3--:R-:W-:Y:S02]  /*6270*/  SEL R13, R4, RZ, P3 ;  /* 0x000000ff040d7207 */ /* 0x008fe40001800000 */
[----:B------:R-:W-:Y:S02]  /*6280*/  ISETP.GE.AND P3, PT, R25, 0xb, PT ;  /* 0x0000000b1900780c */ /* 0x000fe40003f66270 */
[----:B------:R-:W-:Y:S02]  /*6290*/  ISETP.GE.AND P5, PT, R29, 0xb, PT ;  /* 0x0000000b1d00780c */ /* 0x000fe40003fa6270 */
[----:B------:R-:W-:-:S02]  /*62a0*/  FSEL R30, R109, R30, !P3 ;  /* 0x0000001e6d1e7208 */ /* 0x000fc40005800000 */
[----:B------:R-:W-:Y:S02]  /*62b0*/  FSEL R27, R50, R27, !P3 ;  /* 0x0000001b321b7208 */ /* 0x000fe40005800000 */
[----:B------:R-:W-:Y:S02]  /*62c0*/  FSEL R23, R110, R23, !P3 ;  /* 0x000000176e177208 */ /* 0x000fe40005800000 */
[----:B------:R-:W-:Y:S02]  /*62d0*/  FSEL R21, R40, R21, !P3 ;  /* 0x0000001528157208 */ /* 0x000fe40005800000 */
[----:B------:R-:W-:Y:S02]  /*62e0*/  ISETP.GE.AND P3, PT, R17, 0xb, PT ;  /* 0x0000000b1100780c */ /* 0x000fe40003f66270 */
[----:B------:R-:W-:Y:S02]  /*62f0*/  FSEL R19, R108, R19, !P5 ;  /* 0x000000136c137208 */ /* 0x000fe40006800000 */
[----:B------:R-:W-:-:S02]  /*6300*/  FSEL R38, R95, R38, !P3 ;  /* 0x000000265f267208 */ /* 0x000fc40005800000 */
[----:B------:R-:W-:Y:S02]  /*6310*/  FSEL R26, R103, R26, !P5 ;  /* 0x0000001a671a7208 */ /* 0x000fe40006800000 */
[----:B------:R-:W-:Y:S02]  /*6320*/  FSEL R20, R131, R20, !P5 ;  /* 0x0000001483147208 */ /* 0x000fe40006800000 */
[----:B------:R-:W-:Y:S02]  /*6330*/  FSEL R15, R15, R16, !P5 ;  /* 0x000000100f0f7208 */ /* 0x000fe40006800000 */
[C---:B------:R-:W-:Y:S02]  /*6340*/  FSETP.GEU.AND P4, PT, R38.reuse, RZ, PT ;  /* 0x000000ff2600720b */ /* 0x040fe40003f8e000 */
[----:B------:R-:W-:Y:S02]  /*6350*/  FSETP.GEU.AND P5, PT, R19, RZ, PT ;  /* 0x000000ff1300720b */ /* 0x000fe40003fae000 */
[----:B------:R-:W-:-:S02]  /*6360*/  SEL R43, R38, RZ, P4 ;  /* 0x000000ff262b7207 */ /* 0x000fc40002000000 */
[----:B------:R-:W-:Y:S02]  /*6370*/  SEL R42, R19, RZ, P5 ;  /* 0x000000ff132a7207 */ /* 0x000fe40002800000 */
[----:B------:R-:W-:Y:S02]  /*6380*/  FSETP.GEU.AND P4, PT, R22, RZ, PT ;  /* 0x000000ff1600720b */ /* 0x000fe40003f8e000 */
[----:B------:R-:W-:Y:S02]  /*6390*/  FSETP.GEU.AND P5, PT, R30, RZ, PT ;  /* 0x000000ff1e00720b */ /* 0x000fe40003fae000 */
[----:B------:R-:W-:Y:S02]  /*63a0*/  FSEL R37, R52, R37, !P3 ;  /* 0x0000002534257208 */ /* 0x000fe40005800000 */
[----:B------:R-:W-:Y:S02]  /*63b0*/  SEL R41, R22, RZ, P4 ;  /* 0x000000ff16297207 */ /* 0x000fe40002000000 */
[----:B------:R-:W-:-:S02]  /*63c0*/  SEL R40, R30, RZ, P5 ;  /* 0x000000ff1e287207 */ /* 0x000fc40002800000 */
[----:B------:R-:W-:Y:S02]  /*63d0*/  FSETP.GEU.AND P4, PT, R37, RZ, PT ;  /* 0x000000ff2500720b */ /* 0x000fe40003f8e000 */
[C---:B------:R-:W-:Y:S01]  /*63e0*/  FSETP.GEU.AND P5, PT, R26.reuse, RZ, PT ;  /* 0x000000ff1a00720b */ /* 0x040fe20003fae000 */
[----:B------:R-:W-:Y:S01]  /*63f0*/  IMAD R25, R31, 0x2c00, R25 ;  /* 0x00002c001f197824 */ /* 0x000fe200078e0219 */
[----:B------:R-:W-:Y:S02]  /*6400*/  SEL R31, R37, RZ, P4 ;  /* 0x000000ff251f7207 */ /* 0x000fe40002000000 */
[----:B------:R-:W-:Y:S02]  /*6410*/  SEL R30, R26, RZ, P5 ;  /* 0x000000ff1a1e7207 */ /* 0x000fe40002800000 */
[----:B------:R-:W-:Y:S02]  /*6420*/  FSETP.GEU.AND P4, PT, R18, RZ, PT ;  /* 0x000000ff1200720b */ /* 0x000fe40003f8e000 */
[----:B------:R-:W-:Y:S01]  /*6430*/  FSETP.GEU.AND P5, PT, R27, RZ, PT ;  /* 0x000000ff1b00720b */ /* 0x000fe20003fae000 */
[----:B------:R-:W-:Y:S01]  /*6440*/  IMAD R25, R28, 0x2c, R25 ;  /* 0x0000002c1c197824 */ /* 0x000fe200078e0219 */
[----:B------:R-:W-:-:S02]  /*6450*/  SEL R29, R18, RZ, P4 ;  /* 0x000000ff121d7207 */ /* 0x000fc40002000000 */
[----:B------:R-:W-:Y:S02]  /*6460*/  SEL R28, R27, RZ, P5 ;  /* 0x000000ff1b1c7207 */ /* 0x000fe40002800000 */
[----:B------:R-:W-:Y:S02]  /*6470*/  FSETP.GEU.AND P4, PT, R20, RZ, PT ;  /* 0x000000ff1400720b */ /* 0x000fe40003f8e000 */
[----:B------:R-:W-:Y:S02]  /*6480*/  FSETP.GEU.AND P5, PT, R24, RZ, PT ;  /* 0x000000ff1800720b */ /* 0x000fe40003fae000 */
[----:B------:R-:W-:Y:S01]  /*6490*/  FSEL R34, R34, R35, !P3 ;  /* 0x0000002322227208 */ /* 0x000fe20005800000 */
[C---:B------:R-:W-:Y:S01]  /*64a0*/  VIADD R5, R25.reuse, 0xb00 ;  /* 0x00000b0019057836 */ /* 0x040fe20000000000 */
[----:B------:R-:W-:Y:S01]  /*64b0*/  SEL R18, R20, RZ, P4 ;  /* 0x000000ff14127207 */ /* 0x000fe20002000000 */
[----:B------:R-:W-:Y:S01]  /*64c0*/  VIADD R7, R25, 0x1600 ;  /* 0x0000160019077836 */ /* 0x000fe20000000000 */
[----:B------:R-:W-:-:S02]  /*64d0*/  SEL R17, R24, RZ, P5 ;  /* 0x000000ff18117207 */ /* 0x000fc40002800000 */
[----:B------:R-:W-:Y:S02]  /*64e0*/  FSETP.GEU.AND P4, PT, R23, RZ, PT ;  /* 0x000000ff1700720b */ /* 0x000fe40003f8e000 */
[C---:B------:R-:W-:Y:S01]  /*64f0*/  FSETP.GEU.AND P5, PT, R34.reuse, RZ, PT ;  /* 0x000000ff2200720b */ /* 0x040fe20003fae000 */
[--C-:B--2---:R-:W-:Y:S01]  /*6500*/  IMAD.WIDE R2, R25, 0x4, R8.reuse ;  /* 0x0000000419027825 */ /* 0x104fe200078e0208 */
[----:B------:R-:W-:Y:S02]  /*6510*/  SEL R16, R23, RZ, P4 ;  /* 0x000000ff17107207 */ /* 0x000fe40002000000 */
[----:B------:R-:W-:Y:S01]  /*6520*/  SEL R19, R34, RZ, P5 ;  /* 0x000000ff22137207 */ /* 0x000fe20002800000 */
[----:B------:R-:W-:Y:S01]  /*6530*/  IMAD.WIDE R4, R5, 0x4, R8 ;  /* 0x0000000405047825 */ /* 0x000fe200078e0208 */
[----:B------:R-:W-:-:S03]  /*6540*/  FSEL R13, R13, R36, !P3 ;  /* 0x000000240d0d7208 */ /* 0x000fc60005800000 */
[----:B------:R-:W-:Y:S01]  /*6550*/  IMAD.WIDE R6, R7, 0x4, R8 ;  /* 0x0000000407067825 */ /* 0x000fe200078e0208 */
[----:B------:R0:W-:Y:S01]  /*6560*/  @P6 STG.E.128 desc[UR4][R2.64], R40 ;  /* 0x0000002802006986 */ /* 0x0001e2000c101d04 */
[----:B------:R-:W-:-:S03]  /*6570*/  FSETP.GEU.AND P4, PT, R21, RZ, PT ;  /* 0x000000ff1500720b */ /* 0x000fc60003f8e000 */
[----:B------:R0:W-:Y:S01]  /*6580*/  @P2 STG.E.128 desc[UR4][R4.64], R28 ;  /* 0x0000001c04002986 */ /* 0x0001e2000c101d04 */
[----:B------:R-:W-:Y:S01]  /*6590*/  VIADD R11, R25, 0x2100 ;  /* 0x00002100190b7836 */ /* 0x000fe20000000000 */
[C---:B------:R-:W-:Y:S02]  /*65a0*/  FSETP.GEU.AND P3, PT, R0.reuse, RZ, PT ;  /* 0x000000ff0000720b */ /* 0x040fe40003f6e000 */
[----:B------:R0:W-:Y:S01]  /*65b0*/  @P1 STG.E.128 desc[UR4][R6.64], R16 ;  /* 0x0000001006001986 */ /* 0x0001e2000c101d04 */
[----:B------:R-:W-:Y:S02]  /*65c0*/  FSETP.GEU.AND P2, PT, R15, RZ, PT ;  /* 0x000000ff0f00720b */ /* 0x000fe40003f4e000 */
[----:B------:R-:W-:Y:S01]  /*65d0*/  FSETP.GEU.AND P1, PT, R13, RZ, PT ;  /* 0x000000ff0d00720b */ /* 0x000fe20003f2e000 */
[----:B------:R-:W-:Y:S01]  /*65e0*/  IMAD.WIDE R8, R11, 0x4, R8 ;  /* 0x000000040b087825 */ /* 0x000fe200078e0208 */
[----:B------:R-:W-:Y:S02]  /*65f0*/  SEL R20, R21, RZ, P4 ;  /* 0x000000ff15147207 */ /* 0x000fe40002000000 */
[----:B------:R-:W-:-:S02]  /*6600*/  SEL R21, R0, RZ, P3 ;  /* 0x000000ff00157207 */ /* 0x000fc40001800000 */
[----:B------:R-:W-:Y:S02]  /*6610*/  SEL R22, R15, RZ, P2 ;  /* 0x000000ff0f167207 */ /* 0x000fe40001000000 */
[----:B------:R-:W-:Y:S01]  /*6620*/  SEL R23, R13, RZ, P1 ;  /* 0x000000ff0d177207 */ /* 0x000fe20000800000 */
[----:B0-----:R-:W-:Y:S06]  /*6630*/  @!P0 EXIT ;  /* 0x000000000000894d */ /* 0x001fec0003800000 */
[----:B------:R-:W-:Y:S01]  /*6640*/  STG.E.128 desc[UR4][R8.64], R20 ;  /* 0x0000001408007986 */ /* 0x000fe2000c101d04 */
[----:B------:R-:W-:Y:S05]  /*6650*/  EXIT ;  /* 0x000000000000794d */ /* 0x000fea0003800000 */
.L_x_0:
[----:B------:R-:W-:-:S00]  /*6660*/  BRA `(.L_x_0) ;  /* 0xfffffffc00fc7947 */ /* 0x000fc0000383ffff */
[----:B------:R-:W-:-:S00]  /*6670*/  NOP ;  /* 0x0000000000007918 */ /* 0x000fc00000000000 */
        /* <DEDUP_REMOVED lines=8> */
.L_x_1:


//--------------------- .nv.global.init           --------------------------
	.section	.nv.global.init,"aw",@progbits
.nv.global.init:
	.type		_$_str,@object
	.size		_$_str,(_$_str_$_2 - _$_str)
_$_str:
        /*0000*/ 	.byte	0x5f, 0x5f, 0x43, 0x55, 0x44, 0x41, 0x5f, 0x46, 0x54, 0x5a, 0x00
	.type		_$_str_$_2,@object
	.size		_$_str_$_2,(.L_1 - _$_str_$_2)
_$_str_$_2:
        /*000b*/ 	.byte	0x5f, 0x5f, 0x43, 0x55, 0x44, 0x41, 0x5f, 0x50, 0x52, 0x45, 0x43, 0x5f, 0x53, 0x51, 0x52, 0x54
        /*001b*/ 	.byte	0x00
.L_1:


//--------------------- .nv.constant0.triton_poi_fused_cat_relu_9 --------------------------
	.section	.nv.constant0.triton_poi_fused_cat_relu_9,"a",@progbits
	.sectionflags	@""
	.align	4
.nv.constant0.triton_poi_fused_cat_relu_9:
	.zero		656
